	.target	sm_90a

	.elftype	@"ET_EXEC"


//--------------------- .note.nv.tkinfo           --------------------------
	.section	.note.nv.tkinfo,"",@"SHT_NOTE"
	.sectionflags	@"SHF_NOTE_NV_TKINFO"
	.tkinfo
        /*0018*/ 	.word	0x00000002
        /*0030*/ 	.string	""
        /*0030*/ 	.string	"ptxas"
        /*0030*/ 	.string	"Cuda compilation tools, release 13.0, V13.0.88"
        /*0030*/ 	.string	"Build cuda_13.0.r13.0/compiler.36424714_0"
        /*0030*/ 	.string	"-arch sm_90a -m 64 "



//--------------------- .note.nv.cuinfo           --------------------------
	.section	.note.nv.cuinfo,"",@"SHT_NOTE"
	.sectionflags	@"SHF_NOTE_NV_CUINFO"
        /*0018*/ 	.short	0x0002
        /*001a*/ 	.short	0x005a
        /*001c*/ 	.short	0x0082
	.zero		2


//--------------------- .nv.info                  --------------------------
	.section	.nv.info,"",@"SHT_CUDA_INFO"
	.align	4


	//----- nvinfo : EIATTR_REGCOUNT
	.align		4
        /*0000*/ 	.byte	0x04, 0x2f
        /*0002*/ 	.short	(.L_15 - .L_14)
	.align		4
.L_14:
        /*0004*/ 	.word	index@(_ZN7cutlass13device_kernelINS_4gemm6kernel13GemmUniversalIN4cute5tupleIJiiiiEEENS1_10collective13CollectiveMmaINS1_34MainloopSm90TmaGmmaWarpSpecializedILi56ENS5_IJNS4_1CILi2EEENSA_ILi1EEESC_EEENS1_32KernelTmaWarpSpecializedPingpongEEENS5_IJNSA_ILi64EEESG_NSA_ILi32EEEEEEaNS5_IJlSC_lEEEaSJ_NS4_8TiledMMAINS4_8MMA_AtomIJNS4_4SM904GMMA26MMA_64x64x32_S32S8S8_SS_TNEEEENS4_6LayoutINS5_IJSC_SC_SC_EEENS5_IJNSA_ILi0EEESS_SS_EEEEENS5_IJNS4_10UnderscoreESV_SV_EEEEENS4_13SM90_TMA_LOADENS4_14ComposedLayoutINS4_7SwizzleILi1ELi4ELi3EEENS4_18smem_ptr_flag_bitsILi8EEENSQ_INS5_IJNSA_ILi8EEESH_EEENS5_IJSH_SC_EEEEEEEvNS4_8identityENS4_23SM90_TMA_LOAD_MULTICASTES18_vS19_EENS_8epilogue10collective6detail29Sm90TmaWarpSpecializedAdapterINS1D_15DefaultEpilogueIaSJ_SJ_NS1C_6thread17LinearCombinationIaLi1EiiLNS1H_9ScaleType4KindE0ELNS_15FloatRoundStyleE2EaEENS1_15EpilogueDefaultEEEEEvvEEEEvNT_6ParamsE)
        /*0008*/ 	.word	0x000000a8


	//----- nvinfo : EIATTR_FRAME_SIZE
	.align		4
.L_15:
        /*000c*/ 	.byte	0x04, 0x11
        /*000e*/ 	.short	(.L_17 - .L_16)
	.align		4
.L_16:
        /*0010*/ 	.word	index@(_ZN7cutlass13device_kernelINS_4gemm6kernel13GemmUniversalIN4cute5tupleIJiiiiEEENS1_10collective13CollectiveMmaINS1_34MainloopSm90TmaGmmaWarpSpecializedILi56ENS5_IJNS4_1CILi2EEENSA_ILi1EEESC_EEENS1_32KernelTmaWarpSpecializedPingpongEEENS5_IJNSA_ILi64EEESG_NSA_ILi32EEEEEEaNS5_IJlSC_lEEEaSJ_NS4_8TiledMMAINS4_8MMA_AtomIJNS4_4SM904GMMA26MMA_64x64x32_S32S8S8_SS_TNEEEENS4_6LayoutINS5_IJSC_SC_SC_EEENS5_IJNSA_ILi0EEESS_SS_EEEEENS5_IJNS4_10UnderscoreESV_SV_EEEEENS4_13SM90_TMA_LOADENS4_14ComposedLayoutINS4_7SwizzleILi1ELi4ELi3EEENS4_18smem_ptr_flag_bitsILi8EEENSQ_INS5_IJNSA_ILi8EEESH_EEENS5_IJSH_SC_EEEEEEEvNS4_8identityENS4_23SM90_TMA_LOAD_MULTICASTES18_vS19_EENS_8epilogue10collective6detail29Sm90TmaWarpSpecializedAdapterINS1D_15DefaultEpilogueIaSJ_SJ_NS1C_6thread17LinearCombinationIaLi1EiiLNS1H_9ScaleType4KindE0ELNS_15FloatRoundStyleE2EaEENS1_15EpilogueDefaultEEEEEvvEEEEvNT_6ParamsE)
        /*0014*/ 	.word	0x00000008


	//----- nvinfo : EIATTR_MIN_STACK_SIZE
	.align		4
.L_17:
        /*0018*/ 	.byte	0x04, 0x12
        /*001a*/ 	.short	(.L_19 - .L_18)
	.align		4
.L_18:
        /*001c*/ 	.word	index@(_ZN7cutlass13device_kernelINS_4gemm6kernel13GemmUniversalIN4cute5tupleIJiiiiEEENS1_10collective13CollectiveMmaINS1_34MainloopSm90TmaGmmaWarpSpecializedILi56ENS5_IJNS4_1CILi2EEENSA_ILi1EEESC_EEENS1_32KernelTmaWarpSpecializedPingpongEEENS5_IJNSA_ILi64EEESG_NSA_ILi32EEEEEEaNS5_IJlSC_lEEEaSJ_NS4_8TiledMMAINS4_8MMA_AtomIJNS4_4SM904GMMA26MMA_64x64x32_S32S8S8_SS_TNEEEENS4_6LayoutINS5_IJSC_SC_SC_EEENS5_IJNSA_ILi0EEESS_SS_EEEEENS5_IJNS4_10UnderscoreESV_SV_EEEEENS4_13SM90_TMA_LOADENS4_14ComposedLayoutINS4_7SwizzleILi1ELi4ELi3EEENS4_18smem_ptr_flag_bitsILi8EEENSQ_INS5_IJNSA_ILi8EEESH_EEENS5_IJSH_SC_EEEEEEEvNS4_8identityENS4_23SM90_TMA_LOAD_MULTICASTES18_vS19_EENS_8epilogue10collective6detail29Sm90TmaWarpSpecializedAdapterINS1D_15DefaultEpilogueIaSJ_SJ_NS1C_6thread17LinearCombinationIaLi1EiiLNS1H_9ScaleType4KindE0ELNS_15FloatRoundStyleE2EaEENS1_15EpilogueDefaultEEEEEvvEEEEvNT_6ParamsE)
        /*0020*/ 	.word	0x00000008
.L_19:


//--------------------- .nv.compat                --------------------------
	.section	.nv.compat,"",@"SHT_CUDA_COMPAT_INFO"
	.align	4
        /*0000*/ 	.byte	0x02, 0x09, 0x01, 0x00, 0x02, 0x02, 0x04, 0x00, 0x02, 0x05, 0x05, 0x00, 0x03, 0x07, 0x01, 0x01
        /*0010*/ 	.byte	0x02, 0x03, 0x01, 0x00, 0x02, 0x06, 0x01, 0x00, 0x04, 0x0b, 0x08, 0x00, 0x00, 0x00, 0x00, 0x00
        /*0020*/ 	.byte	0x00, 0x00, 0x00, 0x00


//--------------------- .nv.info._ZN7cutlass13device_kernelINS_4gemm6kernel13GemmUniversalIN4cute5tupleIJiiiiEEENS1_10collective13CollectiveMmaINS1_34MainloopSm90TmaGmmaWarpSpecializedILi56ENS5_IJNS4_1CILi2EEENSA_ILi1EEESC_EEENS1_32KernelTmaWarpSpecializedPingpongEEENS5_IJNSA_ILi64EEESG_NSA_ILi32EEEEEEaNS5_IJlSC_lEEEaSJ_NS4_8TiledMMAINS4_8MMA_AtomIJNS4_4SM904GMMA26MMA_64x64x32_S32S8S8_SS_TNEEEENS4_6LayoutINS5_IJSC_SC_SC_EEENS5_IJNSA_ILi0EEESS_SS_EEEEENS5_IJNS4_10UnderscoreESV_SV_EEEEENS4_13SM90_TMA_LOADENS4_14ComposedLayoutINS4_7SwizzleILi1ELi4ELi3EEENS4_18smem_ptr_flag_bitsILi8EEENSQ_INS5_IJNSA_ILi8EEESH_EEENS5_IJSH_SC_EEEEEEEvNS4_8identityENS4_23SM90_TMA_LOAD_MULTICASTES18_vS19_EENS_8epilogue10collective6detail29Sm90TmaWarpSpecializedAdapterINS1D_15DefaultEpilogueIaSJ_SJ_NS1C_6thread17LinearCombinationIaLi1EiiLNS1H_9ScaleType4KindE0ELNS_15FloatRoundStyleE2EaEENS1_15EpilogueDefaultEEEEEvvEEEEvNT_6ParamsE --------------------------
	.section	.nv.info._ZN7cutlass13device_kernelINS_4gemm6kernel13GemmUniversalIN4cute5tupleIJiiiiEEENS1_10collective13CollectiveMmaINS1_34MainloopSm90TmaGmmaWarpSpecializedILi56ENS5_IJNS4_1CILi2EEENSA_ILi1EEESC_EEENS1_32KernelTmaWarpSpecializedPingpongEEENS5_IJNSA_ILi64EEESG_NSA_ILi32EEEEEEaNS5_IJlSC_lEEEaSJ_NS4_8TiledMMAINS4_8MMA_AtomIJNS4_4SM904GMMA26MMA_64x64x32_S32S8S8_SS_TNEEEENS4_6LayoutINS5_IJSC_SC_SC_EEENS5_IJNSA_ILi0EEESS_SS_EEEEENS5_IJNS4_10UnderscoreESV_SV_EEEEENS4_13SM90_TMA_LOADENS4_14ComposedLayoutINS4_7SwizzleILi1ELi4ELi3EEENS4_18smem_ptr_flag_bitsILi8EEENSQ_INS5_IJNSA_ILi8EEESH_EEENS5_IJSH_SC_EEEEEEEvNS4_8identityENS4_23SM90_TMA_LOAD_MULTICASTES18_vS19_EENS_8epilogue10collective6detail29Sm90TmaWarpSpecializedAdapterINS1D_15DefaultEpilogueIaSJ_SJ_NS1C_6thread17LinearCombinationIaLi1EiiLNS1H_9ScaleType4KindE0ELNS_15FloatRoundStyleE2EaEENS1_15EpilogueDefaultEEEEEvvEEEEvNT_6ParamsE,"",@"SHT_CUDA_INFO"
	.sectionflags	@""
	.align	4


	//----- nvinfo : EIATTR_CUDA_API_VERSION
	.align		4
        /*0000*/ 	.byte	0x04, 0x37
        /*0002*/ 	.short	(.L_21 - .L_20)
.L_20:
        /*0004*/ 	.word	0x00000082


	//----- nvinfo : EIATTR_KPARAM_INFO
	.align		4
.L_21:
        /*0008*/ 	.byte	0x04, 0x17
        /*000a*/ 	.short	(.L_23 - .L_22)
.L_22:
        /*000c*/ 	.word	0x00000000
        /*0010*/ 	.short	0x0000
        /*0012*/ 	.short	0x0070
        /*0014*/ 	.byte	0x00, 0xf0, 0x01, 0x10


	//----- nvinfo : EIATTR_SPARSE_MMA_MASK
	.align		4
.L_23:
        /*0018*/ 	.byte	0x03, 0x50
        /*001a*/ 	.short	0x0000


	//----- nvinfo : EIATTR_MAXREG_COUNT
	.align		4
        /*001c*/ 	.byte	0x03, 0x1b
        /*001e*/ 	.short	0x00a8


	//----- nvinfo : EIATTR_NUM_BARRIERS
	.align		4
        /*0020*/ 	.byte	0x02, 0x4c
        /*0022*/ 	.byte	0x01
	.zero		1


	//----- nvinfo : EIATTR_EXTERNS
	.align		4
        /*0024*/ 	.byte	0x04, 0x0f
        /*0026*/ 	.short	(.L_25 - .L_24)


	//   ....[0]....
	.align		4
.L_24:
        /*0028*/ 	.word	index@(__assertfail)


	//----- nvinfo : EIATTR_ANNOTATIONS
	.align		4
.L_25:
        /*002c*/ 	.byte	0x04, 0x55
        /*002e*/ 	.short	(.L_27 - .L_26)


	//   ....[0]....
.L_26:
        /*0030*/ 	.word	0x00000001
        /*0034*/ 	.byte	0x60, 0x14, 0x00, 0x00, 0x01, 0x00, 0x00, 0x00, 0x10, 0x1b, 0x00, 0x00, 0x01, 0x00, 0x00, 0x00
        /*0044*/ 	.byte	0xd0, 0x43, 0x00, 0x00, 0x01, 0x00, 0x00, 0x00, 0x10, 0x50, 0x00, 0x00


	//----- nvinfo : EIATTR_MERCURY_ISA_VERSION
	.align		4
.L_27:
        /*0050*/ 	.byte	0x03, 0x5f
        /*0052*/ 	.short	0x0101


	//----- nvinfo : EIATTR_INT_WARP_WIDE_INSTR_OFFSETS
	.align		4
        /*0054*/ 	.byte	0x04, 0x31
        /*0056*/ 	.short	(.L_29 - .L_28)


	//   ....[0]....
.L_28:
        /*0058*/ 	.word	0x00000ba0


	//   ....[1]....
        /*005c*/ 	.word	0x00000bc0


	//   ....[2]....
        /*0060*/ 	.word	0x00000be0


	//   ....[3]....
        /*0064*/ 	.word	0x00000ca0


	//   ....[4]....
        /*0068*/ 	.word	0x00000cc0


	//   ....[5]....
        /*006c*/ 	.word	0x00000d20


	//   ....[6]....
        /*0070*/ 	.word	0x00000e30


	//   ....[7]....
        /*0074*/ 	.word	0x00000e60


	//   ....[8]....
        /*0078*/ 	.word	0x000024e0


	//----- nvinfo : EIATTR_COOP_GROUP_MASK_REGIDS
	.align		4
.L_29:
        /*007c*/ 	.byte	0x04, 0x29
        /*007e*/ 	.short	(.L_31 - .L_30)


	//   ....[0]....
.L_30:
        /*0080*/ 	.word	0xffffffff


	//   ....[1]....
        /*0084*/ 	.word	0xffffffff


	//   ....[2]....
        /*0088*/ 	.word	0xffffffff


	//   ....[3]....
        /*008c*/ 	.word	0xffffffff


	//   ....[4]....
        /*0090*/ 	.word	0xffffffff


	//   ....[5]....
        /*0094*/ 	.word	0xffffffff


	//   ....[6]....
        /*0098*/ 	.word	0xffffffff


	//----- nvinfo : EIATTR_COOP_GROUP_INSTR_OFFSETS
	.align		4
.L_31:
        /*009c*/ 	.byte	0x04, 0x28
        /*009e*/ 	.short	(.L_33 - .L_32)


	//   ....[0]....
.L_32:
        /*00a0*/ 	.word	0x00000070


	//   ....[1]....
        /*00a4*/ 	.word	0x00000080


	//   ....[2]....
        /*00a8*/ 	.word	0x00000140


	//   ....[3]....
        /*00ac*/ 	.word	0x00000980


	//   ....[4]....
        /*00b0*/ 	.word	0x000009c0


	//   ....[5]....
        /*00b4*/ 	.word	0x00000a40


	//   ....[6]....
        /*00b8*/ 	.word	0x00001010


	//----- nvinfo : EIATTR_REG_RECONFIG
	.align		4
.L_33:
        /*00bc*/ 	.byte	0x01, 0x54
	.zero		2


	//----- nvinfo : EIATTR_SYSCALL_OFFSETS
	.align		4
        /*00c0*/ 	.byte	0x04, 0x46
        /*00c2*/ 	.short	(.L_35 - .L_34)


	//   ....[0]....
.L_34:
        /*00c4*/ 	.word	0x00001ff0


	//----- nvinfo : EIATTR_MBARRIER_INSTR_OFFSETS
	.align		4
.L_35:
        /*00c8*/ 	.byte	0x04, 0x39
        /*00ca*/ 	.short	(.L_37 - .L_36)


	//   ....[0]....
.L_36:
        /*00cc*/ 	.word	0x00000260
        /*00d0*/ 	.word	0x000000ff
        /*00d4*/ 	.word	0x00000000
        /*00d8*/ 	.short	0x0100
        /*00da*/ 	.byte	0x08
	.zero		1


	//   ....[1]....
        /*00dc*/ 	.word	0x00000270
        /*00e0*/ 	.word	0x000000ff
        /*00e4*/ 	.word	0x000001c0
        /*00e8*/ 	.short	0x0100
        /*00ea*/ 	.byte	0x08
	.zero		1


	//   ....[2]....
        /*00ec*/ 	.word	0x00000280
        /*00f0*/ 	.word	0x000000ff
        /*00f4*/ 	.word	0x00000008
        /*00f8*/ 	.short	0x0100
        /*00fa*/ 	.byte	0x08
	.zero		1


	//   ....[3]....
        /*00fc*/ 	.word	0x00000290
        /*0100*/ 	.word	0x000000ff
        /*0104*/ 	.word	0x000001c8
        /*0108*/ 	.short	0x0100
        /*010a*/ 	.byte	0x08
	.zero		1


	//   ....[4]....
        /*010c*/ 	.word	0x000002a0
        /*0110*/ 	.word	0x000000ff
        /*0114*/ 	.word	0x00000010
        /*0118*/ 	.short	0x0100
        /*011a*/ 	.byte	0x08
	.zero		1


	//   ....[5]....
        /*011c*/ 	.word	0x000002b0
        /*0120*/ 	.word	0x000000ff
        /*0124*/ 	.word	0x000001d0
        /*0128*/ 	.short	0x0100
        /*012a*/ 	.byte	0x08
	.zero		1


	//   ....[6]....
        /*012c*/ 	.word	0x000002c0
        /*0130*/ 	.word	0x000000ff
        /*0134*/ 	.word	0x00000018
        /*0138*/ 	.short	0x0100
        /*013a*/ 	.byte	0x08
	.zero		1


	//   ....[7]....
        /*013c*/ 	.word	0x000002d0
        /*0140*/ 	.word	0x000000ff
        /*0144*/ 	.word	0x000001d8
        /*0148*/ 	.short	0x0100
        /*014a*/ 	.byte	0x08
	.zero		1


	//   ....[8]....
        /*014c*/ 	.word	0x000002e0
        /*0150*/ 	.word	0x000000ff
        /*0154*/ 	.word	0x00000020
        /*0158*/ 	.short	0x0100
        /*015a*/ 	.byte	0x08
	.zero		1


	//   ....[9]....
        /*015c*/ 	.word	0x000002f0
        /*0160*/ 	.word	0x000000ff
        /*0164*/ 	.word	0x000001e0
        /*0168*/ 	.short	0x0100
        /*016a*/ 	.byte	0x08
	.zero		1


	//   ....[10]....
        /*016c*/ 	.word	0x00000300
        /*0170*/ 	.word	0x000000ff
        /*0174*/ 	.word	0x00000028
        /*0178*/ 	.short	0x0100
        /*017a*/ 	.byte	0x08
	.zero		1


	//   ....[11]....
        /*017c*/ 	.word	0x00000310
        /*0180*/ 	.word	0x000000ff
        /*0184*/ 	.word	0x000001e8
        /*0188*/ 	.short	0x0100
        /*018a*/ 	.byte	0x08
	.zero		1


	//   ....[12]....
        /*018c*/ 	.word	0x00000320
        /*0190*/ 	.word	0x000000ff
        /*0194*/ 	.word	0x00000030
        /*0198*/ 	.short	0x0100
        /*019a*/ 	.byte	0x08
	.zero		1


	//   ....[13]....
        /*019c*/ 	.word	0x00000330
        /*01a0*/ 	.word	0x000000ff
        /*01a4*/ 	.word	0x000001f0
        /*01a8*/ 	.short	0x0100
        /*01aa*/ 	.byte	0x08
	.zero		1


	//   ....[14]....
        /*01ac*/ 	.word	0x00000340
        /*01b0*/ 	.word	0x000000ff
        /*01b4*/ 	.word	0x00000038
        /*01b8*/ 	.short	0x0100
        /*01ba*/ 	.byte	0x08
	.zero		1


	//   ....[15]....
        /*01bc*/ 	.word	0x00000350
        /*01c0*/ 	.word	0x000000ff
        /*01c4*/ 	.word	0x000001f8
        /*01c8*/ 	.short	0x0100
        /*01ca*/ 	.byte	0x08
	.zero		1


	//   ....[16]....
        /*01cc*/ 	.word	0x00000360
        /*01d0*/ 	.word	0x000000ff
        /*01d4*/ 	.word	0x00000040
        /*01d8*/ 	.short	0x0100
        /*01da*/ 	.byte	0x08
	.zero		1


	//   ....[17]....
        /*01dc*/ 	.word	0x00000370
        /*01e0*/ 	.word	0x000000ff
        /*01e4*/ 	.word	0x00000200
        /*01e8*/ 	.short	0x0100
        /*01ea*/ 	.byte	0x08
	.zero		1


	//   ....[18]....
        /*01ec*/ 	.word	0x00000380
        /*01f0*/ 	.word	0x000000ff
        /*01f4*/ 	.word	0x00000048
        /*01f8*/ 	.short	0x0100
        /*01fa*/ 	.byte	0x08
	.zero		1


	//   ....[19]....
        /*01fc*/ 	.word	0x00000390
        /*0200*/ 	.word	0x000000ff
        /*0204*/ 	.word	0x00000208
        /*0208*/ 	.short	0x0100
        /*020a*/ 	.byte	0x08
	.zero		1


	//   ....[20]....
        /*020c*/ 	.word	0x000003a0
        /*0210*/ 	.word	0x000000ff
        /*0214*/ 	.word	0x00000050
        /*0218*/ 	.short	0x0100
        /*021a*/ 	.byte	0x08
	.zero		1


	//   ....[21]....
        /*021c*/ 	.word	0x000003b0
        /*0220*/ 	.word	0x000000ff
        /*0224*/ 	.word	0x00000210
        /*0228*/ 	.short	0x0100
        /*022a*/ 	.byte	0x08
	.zero		1


	//   ....[22]....
        /*022c*/ 	.word	0x000003c0
        /*0230*/ 	.word	0x000000ff
        /*0234*/ 	.word	0x00000058
        /*0238*/ 	.short	0x0100
        /*023a*/ 	.byte	0x08
	.zero		1


	//   ....[23]....
        /*023c*/ 	.word	0x000003d0
        /*0240*/ 	.word	0x000000ff
        /*0244*/ 	.word	0x00000218
        /*0248*/ 	.short	0x0100
        /*024a*/ 	.byte	0x08
	.zero		1


	//   ....[24]....
        /*024c*/ 	.word	0x000003e0
        /*0250*/ 	.word	0x000000ff
        /*0254*/ 	.word	0x00000060
        /*0258*/ 	.short	0x0100
        /*025a*/ 	.byte	0x08
	.zero		1


	//   ....[25]....
        /*025c*/ 	.word	0x000003f0
        /*0260*/ 	.word	0x000000ff
        /*0264*/ 	.word	0x00000220
        /*0268*/ 	.short	0x0100
        /*026a*/ 	.byte	0x08
	.zero		1


	//   ....[26]....
        /*026c*/ 	.word	0x00000400
        /*0270*/ 	.word	0x000000ff
        /*0274*/ 	.word	0x00000068
        /*0278*/ 	.short	0x0100
        /*027a*/ 	.byte	0x08
	.zero		1


	//   ....[27]....
        /*027c*/ 	.word	0x00000410
        /*0280*/ 	.word	0x000000ff
        /*0284*/ 	.word	0x00000228
        /*0288*/ 	.short	0x0100
        /*028a*/ 	.byte	0x08
	.zero		1


	//   ....[28]....
        /*028c*/ 	.word	0x00000420
        /*0290*/ 	.word	0x000000ff
        /*0294*/ 	.word	0x00000070
        /*0298*/ 	.short	0x0100
        /*029a*/ 	.byte	0x08
	.zero		1


	//   ....[29]....
        /*029c*/ 	.word	0x00000430
        /*02a0*/ 	.word	0x000000ff
        /*02a4*/ 	.word	0x00000230
        /*02a8*/ 	.short	0x0100
        /*02aa*/ 	.byte	0x08
	.zero		1


	//   ....[30]....
        /*02ac*/ 	.word	0x00000440
        /*02b0*/ 	.word	0x000000ff
        /*02b4*/ 	.word	0x00000078
        /*02b8*/ 	.short	0x0100
        /*02ba*/ 	.byte	0x08
	.zero		1


	//   ....[31]....
        /*02bc*/ 	.word	0x00000450
        /*02c0*/ 	.word	0x000000ff
        /*02c4*/ 	.word	0x00000238
        /*02c8*/ 	.short	0x0100
        /*02ca*/ 	.byte	0x08
	.zero		1


	//   ....[32]....
        /*02cc*/ 	.word	0x00000460
        /*02d0*/ 	.word	0x000000ff
        /*02d4*/ 	.word	0x00000080
        /*02d8*/ 	.short	0x0100
        /*02da*/ 	.byte	0x08
	.zero		1


	//   ....[33]....
        /*02dc*/ 	.word	0x00000470
        /*02e0*/ 	.word	0x000000ff
        /*02e4*/ 	.word	0x00000240
        /*02e8*/ 	.short	0x0100
        /*02ea*/ 	.byte	0x08
	.zero		1


	//   ....[34]....
        /*02ec*/ 	.word	0x00000480
        /*02f0*/ 	.word	0x000000ff
        /*02f4*/ 	.word	0x00000088
        /*02f8*/ 	.short	0x0100
        /*02fa*/ 	.byte	0x08
	.zero		1


	//   ....[35]....
        /*02fc*/ 	.word	0x00000490
        /*0300*/ 	.word	0x000000ff
        /*0304*/ 	.word	0x00000248
        /*0308*/ 	.short	0x0100
        /*030a*/ 	.byte	0x08
	.zero		1


	//   ....[36]....
        /*030c*/ 	.word	0x000004a0
        /*0310*/ 	.word	0x000000ff
        /*0314*/ 	.word	0x00000090
        /*0318*/ 	.short	0x0100
        /*031a*/ 	.byte	0x08
	.zero		1


	//   ....[37]....
        /*031c*/ 	.word	0x000004b0
        /*0320*/ 	.word	0x000000ff
        /*0324*/ 	.word	0x00000250
        /*0328*/ 	.short	0x0100
        /*032a*/ 	.byte	0x08
	.zero		1


	//   ....[38]....
        /*032c*/ 	.word	0x000004c0
        /*0330*/ 	.word	0x000000ff
        /*0334*/ 	.word	0x00000098
        /*0338*/ 	.short	0x0100
        /*033a*/ 	.byte	0x08
	.zero		1


	//   ....[39]....
        /*033c*/ 	.word	0x000004d0
        /*0340*/ 	.word	0x000000ff
        /*0344*/ 	.word	0x00000258
        /*0348*/ 	.short	0x0100
        /*034a*/ 	.byte	0x08
	.zero		1


	//   ....[40]....
        /*034c*/ 	.word	0x000004e0
        /*0350*/ 	.word	0x000000ff
        /*0354*/ 	.word	0x000000a0
        /*0358*/ 	.short	0x0100
        /*035a*/ 	.byte	0x08
	.zero		1


	//   ....[41]....
        /*035c*/ 	.word	0x000004f0
        /*0360*/ 	.word	0x000000ff
        /*0364*/ 	.word	0x00000260
        /*0368*/ 	.short	0x0100
        /*036a*/ 	.byte	0x08
	.zero		1


	//   ....[42]....
        /*036c*/ 	.word	0x00000500
        /*0370*/ 	.word	0x000000ff
        /*0374*/ 	.word	0x000000a8
        /*0378*/ 	.short	0x0100
        /*037a*/ 	.byte	0x08
	.zero		1


	//   ....[43]....
        /*037c*/ 	.word	0x00000510
        /*0380*/ 	.word	0x000000ff
        /*0384*/ 	.word	0x00000268
        /*0388*/ 	.short	0x0100
        /*038a*/ 	.byte	0x08
	.zero		1


	//   ....[44]....
        /*038c*/ 	.word	0x00000520
        /*0390*/ 	.word	0x000000ff
        /*0394*/ 	.word	0x000000b0
        /*0398*/ 	.short	0x0100
        /*039a*/ 	.byte	0x08
	.zero		1


	//   ....[45]....
        /*039c*/ 	.word	0x00000530
        /*03a0*/ 	.word	0x000000ff
        /*03a4*/ 	.word	0x00000270
        /*03a8*/ 	.short	0x0100
        /*03aa*/ 	.byte	0x08
	.zero		1


	//   ....[46]....
        /*03ac*/ 	.word	0x00000540
        /*03b0*/ 	.word	0x000000ff
        /*03b4*/ 	.word	0x000000b8
        /*03b8*/ 	.short	0x0100
        /*03ba*/ 	.byte	0x08
	.zero		1


	//   ....[47]....
        /*03bc*/ 	.word	0x00000550
        /*03c0*/ 	.word	0x000000ff
        /*03c4*/ 	.word	0x00000278
        /*03c8*/ 	.short	0x0100
        /*03ca*/ 	.byte	0x08
	.zero		1


	//   ....[48]....
        /*03cc*/ 	.word	0x00000560
        /*03d0*/ 	.word	0x000000ff
        /*03d4*/ 	.word	0x000000c0
        /*03d8*/ 	.short	0x0100
        /*03da*/ 	.byte	0x08
	.zero		1


	//   ....[49]....
        /*03dc*/ 	.word	0x00000570
        /*03e0*/ 	.word	0x000000ff
        /*03e4*/ 	.word	0x00000280
        /*03e8*/ 	.short	0x0100
        /*03ea*/ 	.byte	0x08
	.zero		1


	//   ....[50]....
        /*03ec*/ 	.word	0x00000580
        /*03f0*/ 	.word	0x000000ff
        /*03f4*/ 	.word	0x000000c8
        /*03f8*/ 	.short	0x0100
        /*03fa*/ 	.byte	0x08
	.zero		1


	//   ....[51]....
        /*03fc*/ 	.word	0x00000590
        /*0400*/ 	.word	0x000000ff
        /*0404*/ 	.word	0x00000288
        /*0408*/ 	.short	0x0100
        /*040a*/ 	.byte	0x08
	.zero		1


	//   ....[52]....
        /*040c*/ 	.word	0x000005a0
        /*0410*/ 	.word	0x000000ff
        /*0414*/ 	.word	0x000000d0
        /*0418*/ 	.short	0x0100
        /*041a*/ 	.byte	0x08
	.zero		1


	//   ....[53]....
        /*041c*/ 	.word	0x000005b0
        /*0420*/ 	.word	0x000000ff
        /*0424*/ 	.word	0x00000290
        /*0428*/ 	.short	0x0100
        /*042a*/ 	.byte	0x08
	.zero		1


	//   ....[54]....
        /*042c*/ 	.word	0x000005c0
        /*0430*/ 	.word	0x000000ff
        /*0434*/ 	.word	0x000000d8
        /*0438*/ 	.short	0x0100
        /*043a*/ 	.byte	0x08
	.zero		1


	//   ....[55]....
        /*043c*/ 	.word	0x000005d0
        /*0440*/ 	.word	0x000000ff
        /*0444*/ 	.word	0x00000298
        /*0448*/ 	.short	0x0100
        /*044a*/ 	.byte	0x08
	.zero		1


	//   ....[56]....
        /*044c*/ 	.word	0x000005e0
        /*0450*/ 	.word	0x000000ff
        /*0454*/ 	.word	0x000000e0
        /*0458*/ 	.short	0x0100
        /*045a*/ 	.byte	0x08
	.zero		1


	//   ....[57]....
        /*045c*/ 	.word	0x000005f0
        /*0460*/ 	.word	0x000000ff
        /*0464*/ 	.word	0x000002a0
        /*0468*/ 	.short	0x0100
        /*046a*/ 	.byte	0x08
	.zero		1


	//   ....[58]....
        /*046c*/ 	.word	0x00000600
        /*0470*/ 	.word	0x000000ff
        /*0474*/ 	.word	0x000000e8
        /*0478*/ 	.short	0x0100
        /*047a*/ 	.byte	0x08
	.zero		1


	//   ....[59]....
        /*047c*/ 	.word	0x00000610
        /*0480*/ 	.word	0x000000ff
        /*0484*/ 	.word	0x000002a8
        /*0488*/ 	.short	0x0100
        /*048a*/ 	.byte	0x08
	.zero		1


	//   ....[60]....
        /*048c*/ 	.word	0x00000620
        /*0490*/ 	.word	0x000000ff
        /*0494*/ 	.word	0x000000f0
        /*0498*/ 	.short	0x0100
        /*049a*/ 	.byte	0x08
	.zero		1


	//   ....[61]....
        /*049c*/ 	.word	0x00000630
        /*04a0*/ 	.word	0x000000ff
        /*04a4*/ 	.word	0x000002b0
        /*04a8*/ 	.short	0x0100
        /*04aa*/ 	.byte	0x08
	.zero		1


	//   ....[62]....
        /*04ac*/ 	.word	0x00000640
        /*04b0*/ 	.word	0x000000ff
        /*04b4*/ 	.word	0x000000f8
        /*04b8*/ 	.short	0x0100
        /*04ba*/ 	.byte	0x08
	.zero		1


	//   ....[63]....
        /*04bc*/ 	.word	0x00000650
        /*04c0*/ 	.word	0x000000ff
        /*04c4*/ 	.word	0x000002b8
        /*04c8*/ 	.short	0x0100
        /*04ca*/ 	.byte	0x08
	.zero		1


	//   ....[64]....
        /*04cc*/ 	.word	0x00000660
        /*04d0*/ 	.word	0x000000ff
        /*04d4*/ 	.word	0x00000100
        /*04d8*/ 	.short	0x0100
        /*04da*/ 	.byte	0x08
	.zero		1


	//   ....[65]....
        /*04dc*/ 	.word	0x00000670
        /*04e0*/ 	.word	0x000000ff
        /*04e4*/ 	.word	0x000002c0
        /*04e8*/ 	.short	0x0100
        /*04ea*/ 	.byte	0x08
	.zero		1


	//   ....[66]....
        /*04ec*/ 	.word	0x00000680
        /*04f0*/ 	.word	0x000000ff
        /*04f4*/ 	.word	0x00000108
        /*04f8*/ 	.short	0x0100
        /*04fa*/ 	.byte	0x08
	.zero		1


	//   ....[67]....
        /*04fc*/ 	.word	0x00000690
        /*0500*/ 	.word	0x000000ff
        /*0504*/ 	.word	0x000002c8
        /*0508*/ 	.short	0x0100
        /*050a*/ 	.byte	0x08
	.zero		1


	//   ....[68]....
        /*050c*/ 	.word	0x000006a0
        /*0510*/ 	.word	0x000000ff
        /*0514*/ 	.word	0x00000110
        /*0518*/ 	.short	0x0100
        /*051a*/ 	.byte	0x08
	.zero		1


	//   ....[69]....
        /*051c*/ 	.word	0x000006b0
        /*0520*/ 	.word	0x000000ff
        /*0524*/ 	.word	0x000002d0
        /*0528*/ 	.short	0x0100
        /*052a*/ 	.byte	0x08
	.zero		1


	//   ....[70]....
        /*052c*/ 	.word	0x000006c0
        /*0530*/ 	.word	0x000000ff
        /*0534*/ 	.word	0x00000118
        /*0538*/ 	.short	0x0100
        /*053a*/ 	.byte	0x08
	.zero		1


	//   ....[71]....
        /*053c*/ 	.word	0x000006d0
        /*0540*/ 	.word	0x000000ff
        /*0544*/ 	.word	0x000002d8
        /*0548*/ 	.short	0x0100
        /*054a*/ 	.byte	0x08
	.zero		1


	//   ....[72]....
        /*054c*/ 	.word	0x000006e0
        /*0550*/ 	.word	0x000000ff
        /*0554*/ 	.word	0x00000120
        /*0558*/ 	.short	0x0100
        /*055a*/ 	.byte	0x08
	.zero		1


	//   ....[73]....
        /*055c*/ 	.word	0x000006f0
        /*0560*/ 	.word	0x000000ff
        /*0564*/ 	.word	0x000002e0
        /*0568*/ 	.short	0x0100
        /*056a*/ 	.byte	0x08
	.zero		1


	//   ....[74]....
        /*056c*/ 	.word	0x00000700
        /*0570*/ 	.word	0x000000ff
        /*0574*/ 	.word	0x00000128
        /*0578*/ 	.short	0x0100
        /*057a*/ 	.byte	0x08
	.zero		1


	//   ....[75]....
        /*057c*/ 	.word	0x00000710
        /*0580*/ 	.word	0x000000ff
        /*0584*/ 	.word	0x000002e8
        /*0588*/ 	.short	0x0100
        /*058a*/ 	.byte	0x08
	.zero		1


	//   ....[76]....
        /*058c*/ 	.word	0x00000720
        /*0590*/ 	.word	0x000000ff
        /*0594*/ 	.word	0x00000130
        /*0598*/ 	.short	0x0100
        /*059a*/ 	.byte	0x08
	.zero		1


	//   ....[77]....
        /*059c*/ 	.word	0x00000730
        /*05a0*/ 	.word	0x000000ff
        /*05a4*/ 	.word	0x000002f0
        /*05a8*/ 	.short	0x0100
        /*05aa*/ 	.byte	0x08
	.zero		1


	//   ....[78]....
        /*05ac*/ 	.word	0x00000740
        /*05b0*/ 	.word	0x000000ff
        /*05b4*/ 	.word	0x00000138
        /*05b8*/ 	.short	0x0100
        /*05ba*/ 	.byte	0x08
	.zero		1


	//   ....[79]....
        /*05bc*/ 	.word	0x00000750
        /*05c0*/ 	.word	0x000000ff
        /*05c4*/ 	.word	0x000002f8
        /*05c8*/ 	.short	0x0100
        /*05ca*/ 	.byte	0x08
	.zero		1


	//   ....[80]....
        /*05cc*/ 	.word	0x00000760
        /*05d0*/ 	.word	0x000000ff
        /*05d4*/ 	.word	0x00000140
        /*05d8*/ 	.short	0x0100
        /*05da*/ 	.byte	0x08
	.zero		1


	//   ....[81]....
        /*05dc*/ 	.word	0x00000770
        /*05e0*/ 	.word	0x000000ff
        /*05e4*/ 	.word	0x00000300
        /*05e8*/ 	.short	0x0100
        /*05ea*/ 	.byte	0x08
	.zero		1


	//   ....[82]....
        /*05ec*/ 	.word	0x00000780
        /*05f0*/ 	.word	0x000000ff
        /*05f4*/ 	.word	0x00000148
        /*05f8*/ 	.short	0x0100
        /*05fa*/ 	.byte	0x08
	.zero		1


	//   ....[83]....
        /*05fc*/ 	.word	0x00000790
        /*0600*/ 	.word	0x000000ff
        /*0604*/ 	.word	0x00000308
        /*0608*/ 	.short	0x0100
        /*060a*/ 	.byte	0x08
	.zero		1


	//   ....[84]....
        /*060c*/ 	.word	0x000007a0
        /*0610*/ 	.word	0x000000ff
        /*0614*/ 	.word	0x00000150
        /*0618*/ 	.short	0x0100
        /*061a*/ 	.byte	0x08
	.zero		1


	//   ....[85]....
        /*061c*/ 	.word	0x000007b0
        /*0620*/ 	.word	0x000000ff
        /*0624*/ 	.word	0x00000310
        /*0628*/ 	.short	0x0100
        /*062a*/ 	.byte	0x08
	.zero		1


	//   ....[86]....
        /*062c*/ 	.word	0x000007c0
        /*0630*/ 	.word	0x000000ff
        /*0634*/ 	.word	0x00000158
        /*0638*/ 	.short	0x0100
        /*063a*/ 	.byte	0x08
	.zero		1


	//   ....[87]....
        /*063c*/ 	.word	0x000007d0
        /*0640*/ 	.word	0x000000ff
        /*0644*/ 	.word	0x00000318
        /*0648*/ 	.short	0x0100
        /*064a*/ 	.byte	0x08
	.zero		1


	//   ....[88]....
        /*064c*/ 	.word	0x000007e0
        /*0650*/ 	.word	0x000000ff
        /*0654*/ 	.word	0x00000160
        /*0658*/ 	.short	0x0100
        /*065a*/ 	.byte	0x08
	.zero		1


	//   ....[89]....
        /*065c*/ 	.word	0x000007f0
        /*0660*/ 	.word	0x000000ff
        /*0664*/ 	.word	0x00000320
        /*0668*/ 	.short	0x0100
        /*066a*/ 	.byte	0x08
	.zero		1


	//   ....[90]....
        /*066c*/ 	.word	0x00000800
        /*0670*/ 	.word	0x000000ff
        /*0674*/ 	.word	0x00000168
        /*0678*/ 	.short	0x0100
        /*067a*/ 	.byte	0x08
	.zero		1


	//   ....[91]....
        /*067c*/ 	.word	0x00000810
        /*0680*/ 	.word	0x000000ff
        /*0684*/ 	.word	0x00000328
        /*0688*/ 	.short	0x0100
        /*068a*/ 	.byte	0x08
	.zero		1


	//   ....[92]....
        /*068c*/ 	.word	0x00000820
        /*0690*/ 	.word	0x000000ff
        /*0694*/ 	.word	0x00000170
        /*0698*/ 	.short	0x0100
        /*069a*/ 	.byte	0x08
	.zero		1


	//   ....[93]....
        /*069c*/ 	.word	0x00000830
        /*06a0*/ 	.word	0x000000ff
        /*06a4*/ 	.word	0x00000330
        /*06a8*/ 	.short	0x0100
        /*06aa*/ 	.byte	0x08
	.zero		1


	//   ....[94]....
        /*06ac*/ 	.word	0x00000840
        /*06b0*/ 	.word	0x000000ff
        /*06b4*/ 	.word	0x00000178
        /*06b8*/ 	.short	0x0100
        /*06ba*/ 	.byte	0x08
	.zero		1


	//   ....[95]....
        /*06bc*/ 	.word	0x00000850
        /*06c0*/ 	.word	0x000000ff
        /*06c4*/ 	.word	0x00000338
        /*06c8*/ 	.short	0x0100
        /*06ca*/ 	.byte	0x08
	.zero		1


	//   ....[96]....
        /*06cc*/ 	.word	0x00000860
        /*06d0*/ 	.word	0x000000ff
        /*06d4*/ 	.word	0x00000180
        /*06d8*/ 	.short	0x0100
        /*06da*/ 	.byte	0x08
	.zero		1


	//   ....[97]....
        /*06dc*/ 	.word	0x00000870
        /*06e0*/ 	.word	0x000000ff
        /*06e4*/ 	.word	0x00000340
        /*06e8*/ 	.short	0x0100
        /*06ea*/ 	.byte	0x08
	.zero		1


	//   ....[98]....
        /*06ec*/ 	.word	0x00000880
        /*06f0*/ 	.word	0x000000ff
        /*06f4*/ 	.word	0x00000188
        /*06f8*/ 	.short	0x0100
        /*06fa*/ 	.byte	0x08
	.zero		1


	//   ....[99]....
        /*06fc*/ 	.word	0x00000890
        /*0700*/ 	.word	0x000000ff
        /*0704*/ 	.word	0x00000348
        /*0708*/ 	.short	0x0100
        /*070a*/ 	.byte	0x08
	.zero		1


	//   ....[100]....
        /*070c*/ 	.word	0x000008a0
        /*0710*/ 	.word	0x000000ff
        /*0714*/ 	.word	0x00000190
        /*0718*/ 	.short	0x0100
        /*071a*/ 	.byte	0x08
	.zero		1


	//   ....[101]....
        /*071c*/ 	.word	0x000008b0
        /*0720*/ 	.word	0x000000ff
        /*0724*/ 	.word	0x00000350
        /*0728*/ 	.short	0x0100
        /*072a*/ 	.byte	0x08
	.zero		1


	//   ....[102]....
        /*072c*/ 	.word	0x000008c0
        /*0730*/ 	.word	0x000000ff
        /*0734*/ 	.word	0x00000198
        /*0738*/ 	.short	0x0100
        /*073a*/ 	.byte	0x08
	.zero		1


	//   ....[103]....
        /*073c*/ 	.word	0x000008d0
        /*0740*/ 	.word	0x000000ff
        /*0744*/ 	.word	0x00000358
        /*0748*/ 	.short	0x0100
        /*074a*/ 	.byte	0x08
	.zero		1


	//   ....[104]....
        /*074c*/ 	.word	0x000008e0
        /*0750*/ 	.word	0x000000ff
        /*0754*/ 	.word	0x000001a0
        /*0758*/ 	.short	0x0100
        /*075a*/ 	.byte	0x08
	.zero		1


	//   ....[105]....
        /*075c*/ 	.word	0x000008f0
        /*0760*/ 	.word	0x000000ff
        /*0764*/ 	.word	0x00000360
        /*0768*/ 	.short	0x0100
        /*076a*/ 	.byte	0x08
	.zero		1


	//   ....[106]....
        /*076c*/ 	.word	0x00000900
        /*0770*/ 	.word	0x000000ff
        /*0774*/ 	.word	0x000001a8
        /*0778*/ 	.short	0x0100
        /*077a*/ 	.byte	0x08
	.zero		1


	//   ....[107]....
        /*077c*/ 	.word	0x00000910
        /*0780*/ 	.word	0x000000ff
        /*0784*/ 	.word	0x00000368
        /*0788*/ 	.short	0x0100
        /*078a*/ 	.byte	0x08
	.zero		1


	//   ....[108]....
        /*078c*/ 	.word	0x00000920
        /*0790*/ 	.word	0x000000ff
        /*0794*/ 	.word	0x000001b0
        /*0798*/ 	.short	0x0100
        /*079a*/ 	.byte	0x08
	.zero		1


	//   ....[109]....
        /*079c*/ 	.word	0x00000930
        /*07a0*/ 	.word	0x000000ff
        /*07a4*/ 	.word	0x00000370
        /*07a8*/ 	.short	0x0100
        /*07aa*/ 	.byte	0x08
	.zero		1


	//   ....[110]....
        /*07ac*/ 	.word	0x00000940
        /*07b0*/ 	.word	0x000000ff
        /*07b4*/ 	.word	0x000001b8
        /*07b8*/ 	.short	0x0100
        /*07ba*/ 	.byte	0x08
	.zero		1


	//   ....[111]....
        /*07bc*/ 	.word	0x00000950
        /*07c0*/ 	.word	0x000000ff
        /*07c4*/ 	.word	0x00000378
        /*07c8*/ 	.short	0x0100
        /*07ca*/ 	.byte	0x08
	.zero		1


	//   ....[112]....
        /*07cc*/ 	.word	0x00000eb0
        /*07d0*/ 	.word	0x000000ff
        /*07d4*/ 	.word	0x000003b0
        /*07d8*/ 	.short	0x0100
        /*07da*/ 	.byte	0x08
	.zero		1


	//   ....[113]....
        /*07dc*/ 	.word	0x00000f40
        /*07e0*/ 	.word	0x000000ff
        /*07e4*/ 	.word	0x000003b8
        /*07e8*/ 	.short	0x0100
        /*07ea*/ 	.byte	0x08
	.zero		1


	//   ....[114]....
        /*07ec*/ 	.word	0x00000f90
        /*07f0*/ 	.word	0x000000ff
        /*07f4*/ 	.word	0x00000390
        /*07f8*/ 	.short	0x0100
        /*07fa*/ 	.byte	0x09
	.zero		1


	//   ....[115]....
        /*07fc*/ 	.word	0x00000fa0
        /*0800*/ 	.word	0x000000ff
        /*0804*/ 	.word	0x00000398
        /*0808*/ 	.short	0x0100
        /*080a*/ 	.byte	0x09
	.zero		1


	//   ....[116]....
        /*080c*/ 	.word	0x00000fb0
        /*0810*/ 	.word	0x000000ff
        /*0814*/ 	.word	0x000003a0
        /*0818*/ 	.short	0x0100
        /*081a*/ 	.byte	0x09
	.zero		1


	//   ....[117]....
        /*081c*/ 	.word	0x00000fc0
        /*0820*/ 	.word	0x000000ff
        /*0824*/ 	.word	0x000003a8
        /*0828*/ 	.short	0x0100
        /*082a*/ 	.byte	0x09
	.zero		1


	//   ....[118]....
        /*082c*/ 	.word	0x00001eb0
        /*0830*/ 	.word	0x000000ff
        /*0834*/ 	.word	0xfffffff8
        /*0838*/ 	.short	0x010a
        /*083a*/ 	.byte	0x2b
	.zero		1


	//   ....[119]....
        /*083c*/ 	.word	0x00002070
        /*0840*/ 	.word	0x00000003
        /*0844*/ 	.word	0x00000000
        /*0848*/ 	.short	0x010a
        /*084a*/ 	.byte	0x3f
	.zero		1


	//   ....[120]....
        /*084c*/ 	.word	0x000020b0
        /*0850*/ 	.word	0x00000003
        /*0854*/ 	.word	0x00000000
        /*0858*/ 	.short	0x010a
        /*085a*/ 	.byte	0x3f
	.zero		1


	//   ....[121]....
        /*085c*/ 	.word	0x00002240
        /*0860*/ 	.word	0x000000ff
        /*0864*/ 	.word	0x00000000
        /*0868*/ 	.short	0x010a
        /*086a*/ 	.byte	0x04
	.zero		1


	//   ....[122]....
        /*086c*/ 	.word	0x00002280
        /*0870*/ 	.word	0x000000ff
        /*0874*/ 	.word	0x00000000
        /*0878*/ 	.short	0x010a
        /*087a*/ 	.byte	0x04
	.zero		1


	//   ....[123]....
        /*087c*/ 	.word	0x00002370
        /*0880*/ 	.word	0x00000005
        /*0884*/ 	.word	0x00000000
        /*0888*/ 	.short	0x0101
        /*088a*/ 	.byte	0x3f
	.zero		1


	//   ....[124]....
        /*088c*/ 	.word	0x00002480
        /*0890*/ 	.word	0x00000003
        /*0894*/ 	.word	0x00000000
        /*0898*/ 	.short	0x0101
        /*089a*/ 	.byte	0x2f
	.zero		1


	//   ....[125]....
        /*089c*/ 	.word	0x00002580
        /*08a0*/ 	.word	0x00000003
        /*08a4*/ 	.word	0x00000000
        /*08a8*/ 	.short	0x0101
        /*08aa*/ 	.byte	0x3f
	.zero		1


	//   ....[126]....
        /*08ac*/ 	.word	0x00002600
        /*08b0*/ 	.word	0x000000ff
        /*08b4*/ 	.word	0x00000008
        /*08b8*/ 	.short	0x010a
        /*08ba*/ 	.byte	0x2b
	.zero		1


	//   ....[127]....
        /*08bc*/ 	.word	0x00004410
        /*08c0*/ 	.word	0x00000000
        /*08c4*/ 	.word	0x00000000
        /*08c8*/ 	.short	0x0101
        /*08ca*/ 	.byte	0x2f
	.zero		1


	//   ....[128]....
        /*08cc*/ 	.word	0x00004d60
        /*08d0*/ 	.word	0x0000000e
        /*08d4*/ 	.word	0x000001c0
        /*08d8*/ 	.short	0x010a
        /*08da*/ 	.byte	0x3f
	.zero		1


	//   ....[129]....
        /*08dc*/ 	.word	0x00005140
        /*08e0*/ 	.word	0x00000004
        /*08e4*/ 	.word	0x000003b8
        /*08e8*/ 	.short	0x0101
        /*08ea*/ 	.byte	0x3f
	.zero		1


	//   ....[130]....
        /*08ec*/ 	.word	0x00005870
        /*08f0*/ 	.word	0x00000007
        /*08f4*/ 	.word	0x00000000
        /*08f8*/ 	.short	0x010a
        /*08fa*/ 	.byte	0x3f
	.zero		1


	//   ....[131]....
        /*08fc*/ 	.word	0x000058f0
        /*0900*/ 	.word	0x00000006
        /*0904*/ 	.word	0x00000000
        /*0908*/ 	.short	0x010a
        /*090a*/ 	.byte	0x3f
	.zero		1


	//   ....[132]....
        /*090c*/ 	.word	0x00005980
        /*0910*/ 	.word	0x00000007
        /*0914*/ 	.word	0x00000000
        /*0918*/ 	.short	0x010a
        /*091a*/ 	.byte	0x3f
	.zero		1


	//   ....[133]....
        /*091c*/ 	.word	0x00005a10
        /*0920*/ 	.word	0x00000006
        /*0924*/ 	.word	0x00000000
        /*0928*/ 	.short	0x010a
        /*092a*/ 	.byte	0x3f
	.zero		1


	//   ....[134]....
        /*092c*/ 	.word	0x00005aa0
        /*0930*/ 	.word	0x00000007
        /*0934*/ 	.word	0x00000000
        /*0938*/ 	.short	0x010a
        /*093a*/ 	.byte	0x3f
	.zero		1


	//   ....[135]....
        /*093c*/ 	.word	0x00005b30
        /*0940*/ 	.word	0x00000006
        /*0944*/ 	.word	0x00000000
        /*0948*/ 	.short	0x010a
        /*094a*/ 	.byte	0x3f
	.zero		1


	//   ....[136]....
        /*094c*/ 	.word	0x00005bc0
        /*0950*/ 	.word	0x00000007
        /*0954*/ 	.word	0x00000000
        /*0958*/ 	.short	0x010a
        /*095a*/ 	.byte	0x3f
	.zero		1


	//   ....[137]....
        /*095c*/ 	.word	0x00005c50
        /*0960*/ 	.word	0x00000006
        /*0964*/ 	.word	0x00000000
        /*0968*/ 	.short	0x010a
        /*096a*/ 	.byte	0x3f
	.zero		1


	//   ....[138]....
        /*096c*/ 	.word	0x00005ce0
        /*0970*/ 	.word	0x00000007
        /*0974*/ 	.word	0x00000000
        /*0978*/ 	.short	0x010a
        /*097a*/ 	.byte	0x3f
	.zero		1


	//   ....[139]....
        /*097c*/ 	.word	0x00005d70
        /*0980*/ 	.word	0x00000006
        /*0984*/ 	.word	0x00000000
        /*0988*/ 	.short	0x010a
        /*098a*/ 	.byte	0x3f
	.zero		1


	//   ....[140]....
        /*098c*/ 	.word	0x00005e00
        /*0990*/ 	.word	0x00000007
        /*0994*/ 	.word	0x00000000
        /*0998*/ 	.short	0x010a
        /*099a*/ 	.byte	0x3f
	.zero		1


	//   ....[141]....
        /*099c*/ 	.word	0x00005e90
        /*09a0*/ 	.word	0x00000006
        /*09a4*/ 	.word	0x00000000
        /*09a8*/ 	.short	0x010a
        /*09aa*/ 	.byte	0x3f
	.zero		1


	//   ....[142]....
        /*09ac*/ 	.word	0x00005f20
        /*09b0*/ 	.word	0x00000007
        /*09b4*/ 	.word	0x00000000
        /*09b8*/ 	.short	0x010a
        /*09ba*/ 	.byte	0x3f
	.zero		1


	//   ....[143]....
        /*09bc*/ 	.word	0x00005fb0
        /*09c0*/ 	.word	0x00000006
        /*09c4*/ 	.word	0x00000000
        /*09c8*/ 	.short	0x010a
        /*09ca*/ 	.byte	0x3f
	.zero		1


	//   ....[144]....
        /*09cc*/ 	.word	0x00006040
        /*09d0*/ 	.word	0x00000007
        /*09d4*/ 	.word	0x00000000
        /*09d8*/ 	.short	0x010a
        /*09da*/ 	.byte	0x3f
	.zero		1


	//   ....[145]....
        /*09dc*/ 	.word	0x000060d0
        /*09e0*/ 	.word	0x00000006
        /*09e4*/ 	.word	0x00000000
        /*09e8*/ 	.short	0x010a
        /*09ea*/ 	.byte	0x3f
	.zero		1


	//   ....[146]....
        /*09ec*/ 	.word	0x00006160
        /*09f0*/ 	.word	0x00000007
        /*09f4*/ 	.word	0x00000000
        /*09f8*/ 	.short	0x010a
        /*09fa*/ 	.byte	0x3f
	.zero		1


	//   ....[147]....
        /*09fc*/ 	.word	0x000061f0
        /*0a00*/ 	.word	0x00000006
        /*0a04*/ 	.word	0x00000000
        /*0a08*/ 	.short	0x010a
        /*0a0a*/ 	.byte	0x3f
	.zero		1


	//   ....[148]....
        /*0a0c*/ 	.word	0x00006280
        /*0a10*/ 	.word	0x00000007
        /*0a14*/ 	.word	0x00000000
        /*0a18*/ 	.short	0x010a
        /*0a1a*/ 	.byte	0x3f
	.zero		1


	//   ....[149]....
        /*0a1c*/ 	.word	0x00006310
        /*0a20*/ 	.word	0x00000006
        /*0a24*/ 	.word	0x00000000
        /*0a28*/ 	.short	0x010a
        /*0a2a*/ 	.byte	0x3f
	.zero		1


	//   ....[150]....
        /*0a2c*/ 	.word	0x000063a0
        /*0a30*/ 	.word	0x00000007
        /*0a34*/ 	.word	0x00000000
        /*0a38*/ 	.short	0x010a
        /*0a3a*/ 	.byte	0x3f
	.zero		1


	//   ....[151]....
        /*0a3c*/ 	.word	0x00006430
        /*0a40*/ 	.word	0x00000006
        /*0a44*/ 	.word	0x00000000
        /*0a48*/ 	.short	0x010a
        /*0a4a*/ 	.byte	0x3f
	.zero		1


	//   ....[152]....
        /*0a4c*/ 	.word	0x000064c0
        /*0a50*/ 	.word	0x00000007
        /*0a54*/ 	.word	0x00000000
        /*0a58*/ 	.short	0x010a
        /*0a5a*/ 	.byte	0x3f
	.zero		1


	//   ....[153]....
        /*0a5c*/ 	.word	0x00006550
        /*0a60*/ 	.word	0x00000006
        /*0a64*/ 	.word	0x00000000
        /*0a68*/ 	.short	0x010a
        /*0a6a*/ 	.byte	0x3f
	.zero		1


	//   ....[154]....
        /*0a6c*/ 	.word	0x000065e0
        /*0a70*/ 	.word	0x00000007
        /*0a74*/ 	.word	0x00000000
        /*0a78*/ 	.short	0x010a
        /*0a7a*/ 	.byte	0x3f
	.zero		1


	//   ....[155]....
        /*0a7c*/ 	.word	0x00006670
        /*0a80*/ 	.word	0x00000006
        /*0a84*/ 	.word	0x00000000
        /*0a88*/ 	.short	0x010a
        /*0a8a*/ 	.byte	0x3f
	.zero		1


	//   ....[156]....
        /*0a8c*/ 	.word	0x00006700
        /*0a90*/ 	.word	0x00000007
        /*0a94*/ 	.word	0x00000000
        /*0a98*/ 	.short	0x010a
        /*0a9a*/ 	.byte	0x3f
	.zero		1


	//   ....[157]....
        /*0a9c*/ 	.word	0x00006790
        /*0aa0*/ 	.word	0x00000006
        /*0aa4*/ 	.word	0x00000000
        /*0aa8*/ 	.short	0x010a
        /*0aaa*/ 	.byte	0x3f
	.zero		1


	//   ....[158]....
        /*0aac*/ 	.word	0x00006820
        /*0ab0*/ 	.word	0x00000007
        /*0ab4*/ 	.word	0x00000000
        /*0ab8*/ 	.short	0x010a
        /*0aba*/ 	.byte	0x3f
	.zero		1


	//   ....[159]....
        /*0abc*/ 	.word	0x000068b0
        /*0ac0*/ 	.word	0x00000006
        /*0ac4*/ 	.word	0x00000000
        /*0ac8*/ 	.short	0x010a
        /*0aca*/ 	.byte	0x3f
	.zero		1


	//   ....[160]....
        /*0acc*/ 	.word	0x00006940
        /*0ad0*/ 	.word	0x00000007
        /*0ad4*/ 	.word	0x00000000
        /*0ad8*/ 	.short	0x010a
        /*0ada*/ 	.byte	0x3f
	.zero		1


	//   ....[161]....
        /*0adc*/ 	.word	0x000069d0
        /*0ae0*/ 	.word	0x00000006
        /*0ae4*/ 	.word	0x00000000
        /*0ae8*/ 	.short	0x010a
        /*0aea*/ 	.byte	0x3f
	.zero		1


	//   ....[162]....
        /*0aec*/ 	.word	0x00006a60
        /*0af0*/ 	.word	0x00000007
        /*0af4*/ 	.word	0x00000000
        /*0af8*/ 	.short	0x010a
        /*0afa*/ 	.byte	0x3f
	.zero		1


	//   ....[163]....
        /*0afc*/ 	.word	0x00006af0
        /*0b00*/ 	.word	0x00000006
        /*0b04*/ 	.word	0x00000000
        /*0b08*/ 	.short	0x010a
        /*0b0a*/ 	.byte	0x3f
	.zero		1


	//   ....[164]....
        /*0b0c*/ 	.word	0x00006b80
        /*0b10*/ 	.word	0x00000007
        /*0b14*/ 	.word	0x00000000
        /*0b18*/ 	.short	0x010a
        /*0b1a*/ 	.byte	0x3f
	.zero		1


	//   ....[165]....
        /*0b1c*/ 	.word	0x00006c10
        /*0b20*/ 	.word	0x00000006
        /*0b24*/ 	.word	0x00000000
        /*0b28*/ 	.short	0x010a
        /*0b2a*/ 	.byte	0x3f
	.zero		1


	//   ....[166]....
        /*0b2c*/ 	.word	0x00006ca0
        /*0b30*/ 	.word	0x00000007
        /*0b34*/ 	.word	0x00000000
        /*0b38*/ 	.short	0x010a
        /*0b3a*/ 	.byte	0x3f
	.zero		1


	//   ....[167]....
        /*0b3c*/ 	.word	0x00006d30
        /*0b40*/ 	.word	0x00000006
        /*0b44*/ 	.word	0x00000000
        /*0b48*/ 	.short	0x010a
        /*0b4a*/ 	.byte	0x3f
	.zero		1


	//   ....[168]....
        /*0b4c*/ 	.word	0x00006dc0
        /*0b50*/ 	.word	0x00000007
        /*0b54*/ 	.word	0x00000000
        /*0b58*/ 	.short	0x010a
        /*0b5a*/ 	.byte	0x3f
	.zero		1


	//   ....[169]....
        /*0b5c*/ 	.word	0x00006e50
        /*0b60*/ 	.word	0x00000006
        /*0b64*/ 	.word	0x00000000
        /*0b68*/ 	.short	0x010a
        /*0b6a*/ 	.byte	0x3f
	.zero		1


	//   ....[170]....
        /*0b6c*/ 	.word	0x00006ee0
        /*0b70*/ 	.word	0x00000007
        /*0b74*/ 	.word	0x00000000
        /*0b78*/ 	.short	0x010a
        /*0b7a*/ 	.byte	0x3f
	.zero		1


	//   ....[171]....
        /*0b7c*/ 	.word	0x00006f70
        /*0b80*/ 	.word	0x00000006
        /*0b84*/ 	.word	0x00000000
        /*0b88*/ 	.short	0x010a
        /*0b8a*/ 	.byte	0x3f
	.zero		1


	//   ....[172]....
        /*0b8c*/ 	.word	0x00007000
        /*0b90*/ 	.word	0x00000007
        /*0b94*/ 	.word	0x00000000
        /*0b98*/ 	.short	0x010a
        /*0b9a*/ 	.byte	0x3f
	.zero		1


	//   ....[173]....
        /*0b9c*/ 	.word	0x00007090
        /*0ba0*/ 	.word	0x00000006
        /*0ba4*/ 	.word	0x00000000
        /*0ba8*/ 	.short	0x010a
        /*0baa*/ 	.byte	0x3f
	.zero		1


	//   ....[174]....
        /*0bac*/ 	.word	0x00007120
        /*0bb0*/ 	.word	0x00000007
        /*0bb4*/ 	.word	0x00000000
        /*0bb8*/ 	.short	0x010a
        /*0bba*/ 	.byte	0x3f
	.zero		1


	//   ....[175]....
        /*0bbc*/ 	.word	0x000071b0
        /*0bc0*/ 	.word	0x00000006
        /*0bc4*/ 	.word	0x00000000
        /*0bc8*/ 	.short	0x010a
        /*0bca*/ 	.byte	0x3f
	.zero		1


	//   ....[176]....
        /*0bcc*/ 	.word	0x00007240
        /*0bd0*/ 	.word	0x00000007
        /*0bd4*/ 	.word	0x00000000
        /*0bd8*/ 	.short	0x010a
        /*0bda*/ 	.byte	0x3f
	.zero		1


	//   ....[177]....
        /*0bdc*/ 	.word	0x000072d0
        /*0be0*/ 	.word	0x00000006
        /*0be4*/ 	.word	0x00000000
        /*0be8*/ 	.short	0x010a
        /*0bea*/ 	.byte	0x3f
	.zero		1


	//   ....[178]....
        /*0bec*/ 	.word	0x00007360
        /*0bf0*/ 	.word	0x00000007
        /*0bf4*/ 	.word	0x00000000
        /*0bf8*/ 	.short	0x010a
        /*0bfa*/ 	.byte	0x3f
	.zero		1


	//   ....[179]....
        /*0bfc*/ 	.word	0x000073f0
        /*0c00*/ 	.word	0x00000006
        /*0c04*/ 	.word	0x00000000
        /*0c08*/ 	.short	0x010a
        /*0c0a*/ 	.byte	0x3f
	.zero		1


	//   ....[180]....
        /*0c0c*/ 	.word	0x00007480
        /*0c10*/ 	.word	0x00000007
        /*0c14*/ 	.word	0x00000000
        /*0c18*/ 	.short	0x010a
        /*0c1a*/ 	.byte	0x3f
	.zero		1


	//   ....[181]....
        /*0c1c*/ 	.word	0x00007510
        /*0c20*/ 	.word	0x00000006
        /*0c24*/ 	.word	0x00000000
        /*0c28*/ 	.short	0x010a
        /*0c2a*/ 	.byte	0x3f
	.zero		1


	//   ....[182]....
        /*0c2c*/ 	.word	0x000075a0
        /*0c30*/ 	.word	0x00000007
        /*0c34*/ 	.word	0x00000000
        /*0c38*/ 	.short	0x010a
        /*0c3a*/ 	.byte	0x3f
	.zero		1


	//   ....[183]....
        /*0c3c*/ 	.word	0x00007630
        /*0c40*/ 	.word	0x00000006
        /*0c44*/ 	.word	0x00000000
        /*0c48*/ 	.short	0x010a
        /*0c4a*/ 	.byte	0x3f
	.zero		1


	//   ....[184]....
        /*0c4c*/ 	.word	0x000076c0
        /*0c50*/ 	.word	0x00000007
        /*0c54*/ 	.word	0x00000000
        /*0c58*/ 	.short	0x010a
        /*0c5a*/ 	.byte	0x3f
	.zero		1


	//   ....[185]....
        /*0c5c*/ 	.word	0x00007750
        /*0c60*/ 	.word	0x00000005
        /*0c64*/ 	.word	0x00000000
        /*0c68*/ 	.short	0x010a
        /*0c6a*/ 	.byte	0x3f
	.zero		1


	//   ....[186]....
        /*0c6c*/ 	.word	0x000077c0
        /*0c70*/ 	.word	0x00000003
        /*0c74*/ 	.word	0xfffffff8
        /*0c78*/ 	.short	0x010a
        /*0c7a*/ 	.byte	0x3f
	.zero		1


	//   ....[187]....
        /*0c7c*/ 	.word	0x00007810
        /*0c80*/ 	.word	0x00000003
        /*0c84*/ 	.word	0x00000000
        /*0c88*/ 	.short	0x010a
        /*0c8a*/ 	.byte	0x3f
	.zero		1


	//   ....[188]....
        /*0c8c*/ 	.word	0x00007870
        /*0c90*/ 	.word	0x00000005
        /*0c94*/ 	.word	0x00000000
        /*0c98*/ 	.short	0x010a
        /*0c9a*/ 	.byte	0x3f
	.zero		1


	//   ....[189]....
        /*0c9c*/ 	.word	0x000078d0
        /*0ca0*/ 	.word	0x00000004
        /*0ca4*/ 	.word	0x00000008
        /*0ca8*/ 	.short	0x010a
        /*0caa*/ 	.byte	0x3f
	.zero		1


	//   ....[190]....
        /*0cac*/ 	.word	0x000079a0
        /*0cb0*/ 	.word	0x0000000e
        /*0cb4*/ 	.word	0x000001c0
        /*0cb8*/ 	.short	0x010a
        /*0cba*/ 	.byte	0x3f
	.zero		1


	//   ....[191]....
        /*0cbc*/ 	.word	0x00007a70
        /*0cc0*/ 	.word	0x00000007
        /*0cc4*/ 	.word	0x00000000
        /*0cc8*/ 	.short	0x010a
        /*0cca*/ 	.byte	0x3f
	.zero		1


	//   ....[192]....
        /*0ccc*/ 	.word	0x00007ac0
        /*0cd0*/ 	.word	0x00000006
        /*0cd4*/ 	.word	0x00000000
        /*0cd8*/ 	.short	0x010a
        /*0cda*/ 	.byte	0x3f
	.zero		1


	//   ....[193]....
        /*0cdc*/ 	.word	0x00007b10
        /*0ce0*/ 	.word	0x00000007
        /*0ce4*/ 	.word	0x00000000
        /*0ce8*/ 	.short	0x010a
        /*0cea*/ 	.byte	0x3f
	.zero		1


	//   ....[194]....
        /*0cec*/ 	.word	0x00007b60
        /*0cf0*/ 	.word	0x00000006
        /*0cf4*/ 	.word	0x00000000
        /*0cf8*/ 	.short	0x010a
        /*0cfa*/ 	.byte	0x3f
	.zero		1


	//   ....[195]....
        /*0cfc*/ 	.word	0x00007bb0
        /*0d00*/ 	.word	0x00000007
        /*0d04*/ 	.word	0x00000000
        /*0d08*/ 	.short	0x010a
        /*0d0a*/ 	.byte	0x3f
	.zero		1


	//   ....[196]....
        /*0d0c*/ 	.word	0x00007c00
        /*0d10*/ 	.word	0x00000006
        /*0d14*/ 	.word	0x00000000
        /*0d18*/ 	.short	0x010a
        /*0d1a*/ 	.byte	0x3f
	.zero		1


	//   ....[197]....
        /*0d1c*/ 	.word	0x00007c50
        /*0d20*/ 	.word	0x00000007
        /*0d24*/ 	.word	0x00000000
        /*0d28*/ 	.short	0x010a
        /*0d2a*/ 	.byte	0x3f
	.zero		1


	//   ....[198]....
        /*0d2c*/ 	.word	0x00007ca0
        /*0d30*/ 	.word	0x00000006
        /*0d34*/ 	.word	0x00000000
        /*0d38*/ 	.short	0x010a
        /*0d3a*/ 	.byte	0x3f
	.zero		1


	//   ....[199]....
        /*0d3c*/ 	.word	0x00007cf0
        /*0d40*/ 	.word	0x00000007
        /*0d44*/ 	.word	0x00000000
        /*0d48*/ 	.short	0x010a
        /*0d4a*/ 	.byte	0x3f
	.zero		1


	//   ....[200]....
        /*0d4c*/ 	.word	0x00007d40
        /*0d50*/ 	.word	0x00000006
        /*0d54*/ 	.word	0x00000000
        /*0d58*/ 	.short	0x010a
        /*0d5a*/ 	.byte	0x3f
	.zero		1


	//   ....[201]....
        /*0d5c*/ 	.word	0x00007d90
        /*0d60*/ 	.word	0x00000007
        /*0d64*/ 	.word	0x00000000
        /*0d68*/ 	.short	0x010a
        /*0d6a*/ 	.byte	0x3f
	.zero		1


	//   ....[202]....
        /*0d6c*/ 	.word	0x00007de0
        /*0d70*/ 	.word	0x00000006
        /*0d74*/ 	.word	0x00000000
        /*0d78*/ 	.short	0x010a
        /*0d7a*/ 	.byte	0x3f
	.zero		1


	//   ....[203]....
        /*0d7c*/ 	.word	0x00007e30
        /*0d80*/ 	.word	0x00000007
        /*0d84*/ 	.word	0x00000000
        /*0d88*/ 	.short	0x010a
        /*0d8a*/ 	.byte	0x3f
	.zero		1


	//   ....[204]....
        /*0d8c*/ 	.word	0x00007e80
        /*0d90*/ 	.word	0x00000006
        /*0d94*/ 	.word	0x00000000
        /*0d98*/ 	.short	0x010a
        /*0d9a*/ 	.byte	0x3f
	.zero		1


	//   ....[205]....
        /*0d9c*/ 	.word	0x00007ed0
        /*0da0*/ 	.word	0x00000007
        /*0da4*/ 	.word	0x00000000
        /*0da8*/ 	.short	0x010a
        /*0daa*/ 	.byte	0x3f
	.zero		1


	//   ....[206]....
        /*0dac*/ 	.word	0x00007f20
        /*0db0*/ 	.word	0x00000006
        /*0db4*/ 	.word	0x00000000
        /*0db8*/ 	.short	0x010a
        /*0dba*/ 	.byte	0x3f
	.zero		1


	//   ....[207]....
        /*0dbc*/ 	.word	0x00007f70
        /*0dc0*/ 	.word	0x00000007
        /*0dc4*/ 	.word	0x00000000
        /*0dc8*/ 	.short	0x010a
        /*0dca*/ 	.byte	0x3f
	.zero		1


	//   ....[208]....
        /*0dcc*/ 	.word	0x00007fc0
        /*0dd0*/ 	.word	0x00000006
        /*0dd4*/ 	.word	0x00000000
        /*0dd8*/ 	.short	0x010a
        /*0dda*/ 	.byte	0x3f
	.zero		1


	//   ....[209]....
        /*0ddc*/ 	.word	0x00008010
        /*0de0*/ 	.word	0x00000007
        /*0de4*/ 	.word	0x00000000
        /*0de8*/ 	.short	0x010a
        /*0dea*/ 	.byte	0x3f
	.zero		1


	//   ....[210]....
        /*0dec*/ 	.word	0x00008060
        /*0df0*/ 	.word	0x00000006
        /*0df4*/ 	.word	0x00000000
        /*0df8*/ 	.short	0x010a
        /*0dfa*/ 	.byte	0x3f
	.zero		1


	//   ....[211]....
        /*0dfc*/ 	.word	0x000080b0
        /*0e00*/ 	.word	0x00000007
        /*0e04*/ 	.word	0x00000000
        /*0e08*/ 	.short	0x010a
        /*0e0a*/ 	.byte	0x3f
	.zero		1


	//   ....[212]....
        /*0e0c*/ 	.word	0x00008100
        /*0e10*/ 	.word	0x00000006
        /*0e14*/ 	.word	0x00000000
        /*0e18*/ 	.short	0x010a
        /*0e1a*/ 	.byte	0x3f
	.zero		1


	//   ....[213]....
        /*0e1c*/ 	.word	0x00008150
        /*0e20*/ 	.word	0x00000007
        /*0e24*/ 	.word	0x00000000
        /*0e28*/ 	.short	0x010a
        /*0e2a*/ 	.byte	0x3f
	.zero		1


	//   ....[214]....
        /*0e2c*/ 	.word	0x000081a0
        /*0e30*/ 	.word	0x00000006
        /*0e34*/ 	.word	0x00000000
        /*0e38*/ 	.short	0x010a
        /*0e3a*/ 	.byte	0x3f
	.zero		1


	//   ....[215]....
        /*0e3c*/ 	.word	0x000081f0
        /*0e40*/ 	.word	0x00000007
        /*0e44*/ 	.word	0x00000000
        /*0e48*/ 	.short	0x010a
        /*0e4a*/ 	.byte	0x3f
	.zero		1


	//   ....[216]....
        /*0e4c*/ 	.word	0x00008240
        /*0e50*/ 	.word	0x00000006
        /*0e54*/ 	.word	0x00000000
        /*0e58*/ 	.short	0x010a
        /*0e5a*/ 	.byte	0x3f
	.zero		1


	//   ....[217]....
        /*0e5c*/ 	.word	0x00008290
        /*0e60*/ 	.word	0x00000007
        /*0e64*/ 	.word	0x00000000
        /*0e68*/ 	.short	0x010a
        /*0e6a*/ 	.byte	0x3f
	.zero		1


	//   ....[218]....
        /*0e6c*/ 	.word	0x000082e0
        /*0e70*/ 	.word	0x00000006
        /*0e74*/ 	.word	0x00000000
        /*0e78*/ 	.short	0x010a
        /*0e7a*/ 	.byte	0x3f
	.zero		1


	//   ....[219]....
        /*0e7c*/ 	.word	0x00008330
        /*0e80*/ 	.word	0x00000007
        /*0e84*/ 	.word	0x00000000
        /*0e88*/ 	.short	0x010a
        /*0e8a*/ 	.byte	0x3f
	.zero		1


	//   ....[220]....
        /*0e8c*/ 	.word	0x00008380
        /*0e90*/ 	.word	0x00000006
        /*0e94*/ 	.word	0x00000000
        /*0e98*/ 	.short	0x010a
        /*0e9a*/ 	.byte	0x3f
	.zero		1


	//   ....[221]....
        /*0e9c*/ 	.word	0x000083d0
        /*0ea0*/ 	.word	0x00000007
        /*0ea4*/ 	.word	0x00000000
        /*0ea8*/ 	.short	0x010a
        /*0eaa*/ 	.byte	0x3f
	.zero		1


	//   ....[222]....
        /*0eac*/ 	.word	0x00008420
        /*0eb0*/ 	.word	0x00000006
        /*0eb4*/ 	.word	0x00000000
        /*0eb8*/ 	.short	0x010a
        /*0eba*/ 	.byte	0x3f
	.zero		1


	//   ....[223]....
        /*0ebc*/ 	.word	0x00008470
        /*0ec0*/ 	.word	0x00000007
        /*0ec4*/ 	.word	0x00000000
        /*0ec8*/ 	.short	0x010a
        /*0eca*/ 	.byte	0x3f
	.zero		1


	//   ....[224]....
        /*0ecc*/ 	.word	0x000084c0
        /*0ed0*/ 	.word	0x00000006
        /*0ed4*/ 	.word	0x00000000
        /*0ed8*/ 	.short	0x010a
        /*0eda*/ 	.byte	0x3f
	.zero		1


	//   ....[225]....
        /*0edc*/ 	.word	0x00008510
        /*0ee0*/ 	.word	0x00000007
        /*0ee4*/ 	.word	0x00000000
        /*0ee8*/ 	.short	0x010a
        /*0eea*/ 	.byte	0x3f
	.zero		1


	//   ....[226]....
        /*0eec*/ 	.word	0x00008560
        /*0ef0*/ 	.word	0x00000006
        /*0ef4*/ 	.word	0x00000000
        /*0ef8*/ 	.short	0x010a
        /*0efa*/ 	.byte	0x3f
	.zero		1


	//   ....[227]....
        /*0efc*/ 	.word	0x000085b0
        /*0f00*/ 	.word	0x00000007
        /*0f04*/ 	.word	0x00000000
        /*0f08*/ 	.short	0x010a
        /*0f0a*/ 	.byte	0x3f
	.zero		1


	//   ....[228]....
        /*0f0c*/ 	.word	0x00008600
        /*0f10*/ 	.word	0x00000006
        /*0f14*/ 	.word	0x00000000
        /*0f18*/ 	.short	0x010a
        /*0f1a*/ 	.byte	0x3f
	.zero		1


	//   ....[229]....
        /*0f1c*/ 	.word	0x00008650
        /*0f20*/ 	.word	0x00000007
        /*0f24*/ 	.word	0x00000000
        /*0f28*/ 	.short	0x010a
        /*0f2a*/ 	.byte	0x3f
	.zero		1


	//   ....[230]....
        /*0f2c*/ 	.word	0x000086a0
        /*0f30*/ 	.word	0x00000006
        /*0f34*/ 	.word	0x00000000
        /*0f38*/ 	.short	0x010a
        /*0f3a*/ 	.byte	0x3f
	.zero		1


	//   ....[231]....
        /*0f3c*/ 	.word	0x000086f0
        /*0f40*/ 	.word	0x00000007
        /*0f44*/ 	.word	0x00000000
        /*0f48*/ 	.short	0x010a
        /*0f4a*/ 	.byte	0x3f
	.zero		1


	//   ....[232]....
        /*0f4c*/ 	.word	0x00008740
        /*0f50*/ 	.word	0x00000006
        /*0f54*/ 	.word	0x00000000
        /*0f58*/ 	.short	0x010a
        /*0f5a*/ 	.byte	0x3f
	.zero		1


	//   ....[233]....
        /*0f5c*/ 	.word	0x00008790
        /*0f60*/ 	.word	0x00000007
        /*0f64*/ 	.word	0x00000000
        /*0f68*/ 	.short	0x010a
        /*0f6a*/ 	.byte	0x3f
	.zero		1


	//   ....[234]....
        /*0f6c*/ 	.word	0x000087e0
        /*0f70*/ 	.word	0x00000006
        /*0f74*/ 	.word	0x00000000
        /*0f78*/ 	.short	0x010a
        /*0f7a*/ 	.byte	0x3f
	.zero		1


	//   ....[235]....
        /*0f7c*/ 	.word	0x00008830
        /*0f80*/ 	.word	0x00000007
        /*0f84*/ 	.word	0x00000000
        /*0f88*/ 	.short	0x010a
        /*0f8a*/ 	.byte	0x3f
	.zero		1


	//   ....[236]....
        /*0f8c*/ 	.word	0x00008880
        /*0f90*/ 	.word	0x00000006
        /*0f94*/ 	.word	0x00000000
        /*0f98*/ 	.short	0x010a
        /*0f9a*/ 	.byte	0x3f
	.zero		1


	//   ....[237]....
        /*0f9c*/ 	.word	0x000088d0
        /*0fa0*/ 	.word	0x00000007
        /*0fa4*/ 	.word	0x00000000
        /*0fa8*/ 	.short	0x010a
        /*0faa*/ 	.byte	0x3f
	.zero		1


	//   ....[238]....
        /*0fac*/ 	.word	0x00008920
        /*0fb0*/ 	.word	0x00000006
        /*0fb4*/ 	.word	0x00000000
        /*0fb8*/ 	.short	0x010a
        /*0fba*/ 	.byte	0x3f
	.zero		1


	//   ....[239]....
        /*0fbc*/ 	.word	0x00008970
        /*0fc0*/ 	.word	0x00000007
        /*0fc4*/ 	.word	0x00000000
        /*0fc8*/ 	.short	0x010a
        /*0fca*/ 	.byte	0x3f
	.zero		1


	//   ....[240]....
        /*0fcc*/ 	.word	0x000089c0
        /*0fd0*/ 	.word	0x00000006
        /*0fd4*/ 	.word	0x00000000
        /*0fd8*/ 	.short	0x010a
        /*0fda*/ 	.byte	0x3f
	.zero		1


	//   ....[241]....
        /*0fdc*/ 	.word	0x00008a10
        /*0fe0*/ 	.word	0x00000007
        /*0fe4*/ 	.word	0x00000000
        /*0fe8*/ 	.short	0x010a
        /*0fea*/ 	.byte	0x3f
	.zero		1


	//   ....[242]....
        /*0fec*/ 	.word	0x00008a60
        /*0ff0*/ 	.word	0x00000006
        /*0ff4*/ 	.word	0x00000000
        /*0ff8*/ 	.short	0x010a
        /*0ffa*/ 	.byte	0x3f
	.zero		1


	//   ....[243]....
        /*0ffc*/ 	.word	0x00008ab0
        /*1000*/ 	.word	0x00000007
        /*1004*/ 	.word	0x00000000
        /*1008*/ 	.short	0x010a
        /*100a*/ 	.byte	0x3f
	.zero		1


	//   ....[244]....
        /*100c*/ 	.word	0x00008b00
        /*1010*/ 	.word	0x00000006
        /*1014*/ 	.word	0x00000000
        /*1018*/ 	.short	0x010a
        /*101a*/ 	.byte	0x3f
	.zero		1


	//   ....[245]....
        /*101c*/ 	.word	0x00008b50
        /*1020*/ 	.word	0x00000007
        /*1024*/ 	.word	0x00000000
        /*1028*/ 	.short	0x010a
        /*102a*/ 	.byte	0x3f
	.zero		1


	//----- nvinfo : EIATTR_NUM_MBARRIERS
	.align		4
.L_37:
        /*102c*/ 	.byte	0x03, 0x38
        /*102e*/ 	.short	0x0076


	//----- nvinfo : EIATTR_EXIT_INSTR_OFFSETS
	.align		4
        /*1030*/ 	.byte	0x04, 0x1c
        /*1032*/ 	.short	(.L_39 - .L_38)


	//   ....[0]....
.L_38:
        /*1034*/ 	.word	0x00001aa0


	//   ....[1]....
        /*1038*/ 	.word	0x00001b00


	//   ....[2]....
        /*103c*/ 	.word	0x00004a30


	//   ....[3]....
        /*1040*/ 	.word	0x00004a60


	//   ....[4]....
        /*1044*/ 	.word	0x000077a0


	//----- nvinfo : EIATTR_MAX_THREADS
	.align		4
.L_39:
        /*1048*/ 	.byte	0x04, 0x05
        /*104a*/ 	.short	(.L_41 - .L_40)
.L_40:
        /*104c*/ 	.word	0x00000180
        /*1050*/ 	.word	0x00000001
        /*1054*/ 	.word	0x00000001


	//----- nvinfo : EIATTR_CRS_STACK_SIZE
	.align		4
.L_41:
        /*1058*/ 	.byte	0x04, 0x1e
        /*105a*/ 	.short	(.L_43 - .L_42)
.L_42:
        /*105c*/ 	.word	0x00000000


	//----- nvinfo : EIATTR_CBANK_PARAM_SIZE
	.align		4
.L_43:
        /*1060*/ 	.byte	0x03, 0x19
        /*1062*/ 	.short	0x0470


	//----- nvinfo : EIATTR_PARAM_CBANK
	.align		4
        /*1064*/ 	.byte	0x04, 0x0a
        /*1066*/ 	.short	(.L_45 - .L_44)
	.align		4
.L_44:
        /*1068*/ 	.word	index@(.nv.constant0._ZN7cutlass13device_kernelINS_4gemm6kernel13GemmUniversalIN4cute5tupleIJiiiiEEENS1_10collective13CollectiveMmaINS1_34MainloopSm90TmaGmmaWarpSpecializedILi56ENS5_IJNS4_1CILi2EEENSA_ILi1EEESC_EEENS1_32KernelTmaWarpSpecializedPingpongEEENS5_IJNSA_ILi64EEESG_NSA_ILi32EEEEEEaNS5_IJlSC_lEEEaSJ_NS4_8TiledMMAINS4_8MMA_AtomIJNS4_4SM904GMMA26MMA_64x64x32_S32S8S8_SS_TNEEEENS4_6LayoutINS5_IJSC_SC_SC_EEENS5_IJNSA_ILi0EEESS_SS_EEEEENS5_IJNS4_10UnderscoreESV_SV_EEEEENS4_13SM90_TMA_LOADENS4_14ComposedLayoutINS4_7SwizzleILi1ELi4ELi3EEENS4_18smem_ptr_flag_bitsILi8EEENSQ_INS5_IJNSA_ILi8EEESH_EEENS5_IJSH_SC_EEEEEEEvNS4_8identityENS4_23SM90_TMA_LOAD_MULTICASTES18_vS19_EENS_8epilogue10collective6detail29Sm90TmaWarpSpecializedAdapterINS1D_15DefaultEpilogueIaSJ_SJ_NS1C_6thread17LinearCombinationIaLi1EiiLNS1H_9ScaleType4KindE0ELNS_15FloatRoundStyleE2EaEENS1_15EpilogueDefaultEEEEEvvEEEEvNT_6ParamsE)
        /*106c*/ 	.short	0x0210
        /*106e*/ 	.short	0x0470


	//----- nvinfo : EIATTR_SW_WAR
	.align		4
.L_45:
        /*1070*/ 	.byte	0x04, 0x36
        /*1072*/ 	.short	(.L_47 - .L_46)
.L_46:
        /*1074*/ 	.word	0x00000008
.L_47:


//--------------------- .nv.callgraph             --------------------------
	.section	.nv.callgraph,"",@"SHT_CUDA_CALLGRAPH"
	.align	4
	.sectionentsize	8
	.align		4
        /*0000*/ 	.word	0x00000000
	.align		4
        /*0004*/ 	.word	0xffffffff
	.align		4
        /*0008*/ 	.word	index@(_ZN7cutlass13device_kernelINS_4gemm6kernel13GemmUniversalIN4cute5tupleIJiiiiEEENS1_10collective13CollectiveMmaINS1_34MainloopSm90TmaGmmaWarpSpecializedILi56ENS5_IJNS4_1CILi2EEENSA_ILi1EEESC_EEENS1_32KernelTmaWarpSpecializedPingpongEEENS5_IJNSA_ILi64EEESG_NSA_ILi32EEEEEEaNS5_IJlSC_lEEEaSJ_NS4_8TiledMMAINS4_8MMA_AtomIJNS4_4SM904GMMA26MMA_64x64x32_S32S8S8_SS_TNEEEENS4_6LayoutINS5_IJSC_SC_SC_EEENS5_IJNSA_ILi0EEESS_SS_EEEEENS5_IJNS4_10UnderscoreESV_SV_EEEEENS4_13SM90_TMA_LOADENS4_14ComposedLayoutINS4_7SwizzleILi1ELi4ELi3EEENS4_18smem_ptr_flag_bitsILi8EEENSQ_INS5_IJNSA_ILi8EEESH_EEENS5_IJSH_SC_EEEEEEEvNS4_8identityENS4_23SM90_TMA_LOAD_MULTICASTES18_vS19_EENS_8epilogue10collective6detail29Sm90TmaWarpSpecializedAdapterINS1D_15DefaultEpilogueIaSJ_SJ_NS1C_6thread17LinearCombinationIaLi1EiiLNS1H_9ScaleType4KindE0ELNS_15FloatRoundStyleE2EaEENS1_15EpilogueDefaultEEEEEvvEEEEvNT_6ParamsE)
	.align		4
        /*000c*/ 	.word	index@(__assertfail)
	.align		4
        /*0010*/ 	.word	0x00000000
	.align		4
        /*0014*/ 	.word	0xfffffffe
	.align		4
        /*0018*/ 	.word	0x00000000
	.align		4
        /*001c*/ 	.word	0xfffffffd
	.align		4
        /*0020*/ 	.word	0x00000000
	.align		4
        /*0024*/ 	.word	0xfffffffc


//--------------------- .nv.constant4             --------------------------
	.section	.nv.constant4,"a",@progbits
	.align	8
	.align		8
.nv.constant4:
        /*0000*/ 	.dword	__assertfail
	.align		8
        /*0008*/ 	.dword	__unnamed_1
	.align		8
        /*0010*/ 	.dword	_ZN40_INTERNAL_1c58fa69_4_k_cu_ca2b0d00_160644cuda3std3__45__cpo5beginE
	.align		8
        /*0018*/ 	.dword	_ZN40_INTERNAL_1c58fa69_4_k_cu_ca2b0d00_160644cuda3std3__45__cpo3endE
	.align		8
        /*0020*/ 	.dword	_ZN40_INTERNAL_1c58fa69_4_k_cu_ca2b0d00_160644cuda3std3__45__cpo6cbeginE
	.align		8
        /*0028*/ 	.dword	_ZN40_INTERNAL_1c58fa69_4_k_cu_ca2b0d00_160644cuda3std3__45__cpo4cendE
	.align		8
        /*0030*/ 	.dword	_ZN40_INTERNAL_1c58fa69_4_k_cu_ca2b0d00_160644cuda3std3__442_GLOBAL__N__1c58fa69_4_k_cu_ca2b0d00_160646ignoreE
	.align		8
        /*0038*/ 	.dword	_ZN40_INTERNAL_1c58fa69_4_k_cu_ca2b0d00_160644cuda3std3__419piecewise_constructE
	.align		8
        /*0040*/ 	.dword	_ZN40_INTERNAL_1c58fa69_4_k_cu_ca2b0d00_160644cuda3std3__48in_placeE
	.align		8
        /*0048*/ 	.dword	_ZN40_INTERNAL_1c58fa69_4_k_cu_ca2b0d00_160644cuda3std6ranges3__45__cpo4swapE
	.align		8
        /*0050*/ 	.dword	_ZN40_INTERNAL_1c58fa69_4_k_cu_ca2b0d00_160644cuda3std6ranges3__45__cpo9iter_moveE
	.align		8
        /*0058*/ 	.dword	_ZN40_INTERNAL_1c58fa69_4_k_cu_ca2b0d00_160644cute7productE
	.align		8
        /*0060*/ 	.dword	_ZN40_INTERNAL_1c58fa69_4_k_cu_ca2b0d00_160644cute1_E
	.align		8
        /*0068*/ 	.dword	$str$22
	.align		8
        /*0070*/ 	.dword	$str$23


//--------------------- .text._ZN7cutlass13device_kernelINS_4gemm6kernel13GemmUniversalIN4cute5tupleIJiiiiEEENS1_10collective13CollectiveMmaINS1_34MainloopSm90TmaGmmaWarpSpecializedILi56ENS5_IJNS4_1CILi2EEENSA_ILi1EEESC_EEENS1_32KernelTmaWarpSpecializedPingpongEEENS5_IJNSA_ILi64EEESG_NSA_ILi32EEEEEEaNS5_IJlSC_lEEEaSJ_NS4_8TiledMMAINS4_8MMA_AtomIJNS4_4SM904GMMA26MMA_64x64x32_S32S8S8_SS_TNEEEENS4_6LayoutINS5_IJSC_SC_SC_EEENS5_IJNSA_ILi0EEESS_SS_EEEEENS5_IJNS4_10UnderscoreESV_SV_EEEEENS4_13SM90_TMA_LOADENS4_14ComposedLayoutINS4_7SwizzleILi1ELi4ELi3EEENS4_18smem_ptr_flag_bitsILi8EEENSQ_INS5_IJNSA_ILi8EEESH_EEENS5_IJSH_SC_EEEEEEEvNS4_8identityENS4_23SM90_TMA_LOAD_MULTICASTES18_vS19_EENS_8epilogue10collective6detail29Sm90TmaWarpSpecializedAdapterINS1D_15DefaultEpilogueIaSJ_SJ_NS1C_6thread17LinearCombinationIaLi1EiiLNS1H_9ScaleType4KindE0ELNS_15FloatRoundStyleE2EaEENS1_15EpilogueDefaultEEEEEvvEEEEvNT_6ParamsE --------------------------
	.section	.text._ZN7cutlass13device_kernelINS_4gemm6kernel13GemmUniversalIN4cute5tupleIJiiiiEEENS1_10collective13CollectiveMmaINS1_34MainloopSm90TmaGmmaWarpSpecializedILi56ENS5_IJNS4_1CILi2EEENSA_ILi1EEESC_EEENS1_32KernelTmaWarpSpecializedPingpongEEENS5_IJNSA_ILi64EEESG_NSA_ILi32EEEEEEaNS5_IJlSC_lEEEaSJ_NS4_8TiledMMAINS4_8MMA_AtomIJNS4_4SM904GMMA26MMA_64x64x32_S32S8S8_SS_TNEEEENS4_6LayoutINS5_IJSC_SC_SC_EEENS5_IJNSA_ILi0EEESS_SS_EEEEENS5_IJNS4_10UnderscoreESV_SV_EEEEENS4_13SM90_TMA_LOADENS4_14ComposedLayoutINS4_7SwizzleILi1ELi4ELi3EEENS4_18smem_ptr_flag_bitsILi8EEENSQ_INS5_IJNSA_ILi8EEESH_EEENS5_IJSH_SC_EEEEEEEvNS4_8identityENS4_23SM90_TMA_LOAD_MULTICASTES18_vS19_EENS_8epilogue10collective6detail29Sm90TmaWarpSpecializedAdapterINS1D_15DefaultEpilogueIaSJ_SJ_NS1C_6thread17LinearCombinationIaLi1EiiLNS1H_9ScaleType4KindE0ELNS_15FloatRoundStyleE2EaEENS1_15EpilogueDefaultEEEEEvvEEEEvNT_6ParamsE,"ax",@progbits
	.align	128
.text._ZN7cutlass13device_kernelINS_4gemm6kernel13GemmUniversalIN4cute5tupleIJiiiiEEENS1_10collective13CollectiveMmaINS1_34MainloopSm90TmaGmmaWarpSpecializedILi56ENS5_IJNS4_1CILi2EEENSA_ILi1EEESC_EEENS1_32KernelTmaWarpSpecializedPingpongEEENS5_IJNSA_ILi64EEESG_NSA_ILi32EEEEEEaNS5_IJlSC_lEEEaSJ_NS4_8TiledMMAINS4_8MMA_AtomIJNS4_4SM904GMMA26MMA_64x64x32_S32S8S8_SS_TNEEEENS4_6LayoutINS5_IJSC_SC_SC_EEENS5_IJNSA_ILi0EEESS_SS_EEEEENS5_IJNS4_10UnderscoreESV_SV_EEEEENS4_13SM90_TMA_LOADENS4_14ComposedLayoutINS4_7SwizzleILi1ELi4ELi3EEENS4_18smem_ptr_flag_bitsILi8EEENSQ_INS5_IJNSA_ILi8EEESH_EEENS5_IJSH_SC_EEEEEEEvNS4_8identityENS4_23SM90_TMA_LOAD_MULTICASTES18_vS19_EENS_8epilogue10collective6detail29Sm90TmaWarpSpecializedAdapterINS1D_15DefaultEpilogueIaSJ_SJ_NS1C_6thread17LinearCombinationIaLi1EiiLNS1H_9ScaleType4KindE0ELNS_15FloatRoundStyleE2EaEENS1_15EpilogueDefaultEEEEEvvEEEEvNT_6ParamsE:
        .type           _ZN7cutlass13device_kernelINS_4gemm6kernel13GemmUniversalIN4cute5tupleIJiiiiEEENS1_10collective13CollectiveMmaINS1_34MainloopSm90TmaGmmaWarpSpecializedILi56ENS5_IJNS4_1CILi2EEENSA_ILi1EEESC_EEENS1_32KernelTmaWarpSpecializedPingpongEEENS5_IJNSA_ILi64EEESG_NSA_ILi32EEEEEEaNS5_IJlSC_lEEEaSJ_NS4_8TiledMMAINS4_8MMA_AtomIJNS4_4SM904GMMA26MMA_64x64x32_S32S8S8_SS_TNEEEENS4_6LayoutINS5_IJSC_SC_SC_EEENS5_IJNSA_ILi0EEESS_SS_EEEEENS5_IJNS4_10UnderscoreESV_SV_EEEEENS4_13SM90_TMA_LOADENS4_14ComposedLayoutINS4_7SwizzleILi1ELi4ELi3EEENS4_18smem_ptr_flag_bitsILi8EEENSQ_INS5_IJNSA_ILi8EEESH_EEENS5_IJSH_SC_EEEEEEEvNS4_8identityENS4_23SM90_TMA_LOAD_MULTICASTES18_vS19_EENS_8epilogue10collective6detail29Sm90TmaWarpSpecializedAdapterINS1D_15DefaultEpilogueIaSJ_SJ_NS1C_6thread17LinearCombinationIaLi1EiiLNS1H_9ScaleType4KindE0ELNS_15FloatRoundStyleE2EaEENS1_15EpilogueDefaultEEEEEvvEEEEvNT_6ParamsE,@function
        .size           _ZN7cutlass13device_kernelINS_4gemm6kernel13GemmUniversalIN4cute5tupleIJiiiiEEENS1_10collective13CollectiveMmaINS1_34MainloopSm90TmaGmmaWarpSpecializedILi56ENS5_IJNS4_1CILi2EEENSA_ILi1EEESC_EEENS1_32KernelTmaWarpSpecializedPingpongEEENS5_IJNSA_ILi64EEESG_NSA_ILi32EEEEEEaNS5_IJlSC_lEEEaSJ_NS4_8TiledMMAINS4_8MMA_AtomIJNS4_4SM904GMMA26MMA_64x64x32_S32S8S8_SS_TNEEEENS4_6LayoutINS5_IJSC_SC_SC_EEENS5_IJNSA_ILi0EEESS_SS_EEEEENS5_IJNS4_10UnderscoreESV_SV_EEEEENS4_13SM90_TMA_LOADENS4_14ComposedLayoutINS4_7SwizzleILi1ELi4ELi3EEENS4_18smem_ptr_flag_bitsILi8EEENSQ_INS5_IJNSA_ILi8EEESH_EEENS5_IJSH_SC_EEEEEEEvNS4_8identityENS4_23SM90_TMA_LOAD_MULTICASTES18_vS19_EENS_8epilogue10collective6detail29Sm90TmaWarpSpecializedAdapterINS1D_15DefaultEpilogueIaSJ_SJ_NS1C_6thread17LinearCombinationIaLi1EiiLNS1H_9ScaleType4KindE0ELNS_15FloatRoundStyleE2EaEENS1_15EpilogueDefaultEEEEEvvEEEEvNT_6ParamsE,(.L_x_246 - _ZN7cutlass13device_kernelINS_4gemm6kernel13GemmUniversalIN4cute5tupleIJiiiiEEENS1_10collective13CollectiveMmaINS1_34MainloopSm90TmaGmmaWarpSpecializedILi56ENS5_IJNS4_1CILi2EEENSA_ILi1EEESC_EEENS1_32KernelTmaWarpSpecializedPingpongEEENS5_IJNSA_ILi64EEESG_NSA_ILi32EEEEEEaNS5_IJlSC_lEEEaSJ_NS4_8TiledMMAINS4_8MMA_AtomIJNS4_4SM904GMMA26MMA_64x64x32_S32S8S8_SS_TNEEEENS4_6LayoutINS5_IJSC_SC_SC_EEENS5_IJNSA_ILi0EEESS_SS_EEEEENS5_IJNS4_10UnderscoreESV_SV_EEEEENS4_13SM90_TMA_LOADENS4_14ComposedLayoutINS4_7SwizzleILi1ELi4ELi3EEENS4_18smem_ptr_flag_bitsILi8EEENSQ_INS5_IJNSA_ILi8EEESH_EEENS5_IJSH_SC_EEEEEEEvNS4_8identityENS4_23SM90_TMA_LOAD_MULTICASTES18_vS19_EENS_8epilogue10collective6detail29Sm90TmaWarpSpecializedAdapterINS1D_15DefaultEpilogueIaSJ_SJ_NS1C_6thread17LinearCombinationIaLi1EiiLNS1H_9ScaleType4KindE0ELNS_15FloatRoundStyleE2EaEENS1_15EpilogueDefaultEEEEEvvEEEEvNT_6ParamsE)
        .other          _ZN7cutlass13device_kernelINS_4gemm6kernel13GemmUniversalIN4cute5tupleIJiiiiEEENS1_10collective13CollectiveMmaINS1_34MainloopSm90TmaGmmaWarpSpecializedILi56ENS5_IJNS4_1CILi2EEENSA_ILi1EEESC_EEENS1_32KernelTmaWarpSpecializedPingpongEEENS5_IJNSA_ILi64EEESG_NSA_ILi32EEEEEEaNS5_IJlSC_lEEEaSJ_NS4_8TiledMMAINS4_8MMA_AtomIJNS4_4SM904GMMA26MMA_64x64x32_S32S8S8_SS_TNEEEENS4_6LayoutINS5_IJSC_SC_SC_EEENS5_IJNSA_ILi0EEESS_SS_EEEEENS5_IJNS4_10UnderscoreESV_SV_EEEEENS4_13SM90_TMA_LOADENS4_14ComposedLayoutINS4_7SwizzleILi1ELi4ELi3EEENS4_18smem_ptr_flag_bitsILi8EEENSQ_INS5_IJNSA_ILi8EEESH_EEENS5_IJSH_SC_EEEEEEEvNS4_8identityENS4_23SM90_TMA_LOAD_MULTICASTES18_vS19_EENS_8epilogue10collective6detail29Sm90TmaWarpSpecializedAdapterINS1D_15DefaultEpilogueIaSJ_SJ_NS1C_6thread17LinearCombinationIaLi1EiiLNS1H_9ScaleType4KindE0ELNS_15FloatRoundStyleE2EaEENS1_15EpilogueDefaultEEEEEvvEEEEvNT_6ParamsE,@"STO_CUDA_ENTRY STV_DEFAULT"
_ZN7cutlass13device_kernelINS_4gemm6kernel13GemmUniversalIN4cute5tupleIJiiiiEEENS1_10collective13CollectiveMmaINS1_34MainloopSm90TmaGmmaWarpSpecializedILi56ENS5_IJNS4_1CILi2EEENSA_ILi1EEESC_EEENS1_32KernelTmaWarpSpecializedPingpongEEENS5_IJNSA_ILi64EEESG_NSA_ILi32EEEEEEaNS5_IJlSC_lEEEaSJ_NS4_8TiledMMAINS4_8MMA_AtomIJNS4_4SM904GMMA26MMA_64x64x32_S32S8S8_SS_TNEEEENS4_6LayoutINS5_IJSC_SC_SC_EEENS5_IJNSA_ILi0EEESS_SS_EEEEENS5_IJNS4_10UnderscoreESV_SV_EEEEENS4_13SM90_TMA_LOADENS4_14ComposedLayoutINS4_7SwizzleILi1ELi4ELi3EEENS4_18smem_ptr_flag_bitsILi8EEENSQ_INS5_IJNSA_ILi8EEESH_EEENS5_IJSH_SC_EEEEEEEvNS4_8identityENS4_23SM90_TMA_LOAD_MULTICASTES18_vS19_EENS_8epilogue10collective6detail29Sm90TmaWarpSpecializedAdapterINS1D_15DefaultEpilogueIaSJ_SJ_NS1C_6thread17LinearCombinationIaLi1EiiLNS1H_9ScaleType4KindE0ELNS_15FloatRoundStyleE2EaEENS1_15EpilogueDefaultEEEEEvvEEEEvNT_6ParamsE:
[----:B------:R-:W0:Y:S02]  /*0000*/  LDC R1, c[0x0][0x28] ;  /* 0x00000a00ff017b82 */ /* 0x000e240000000800 */
[----:B0-----:R-:W-:Y:S01]  /*0010*/  VIADD R1, R1, 0xfffffff8 ;  /* 0xfffffff801017836 */ /* 0x001fe20000000000 */
[----:B------:R-:W0:Y:S01]  /*0020*/  S2R R4, SR_TID.X ;  /* 0x0000000000047919 */ /* 0x000e220000002100 */
[----:B------:R-:W-:Y:S01]  /*0030*/  ELECT P0, URZ, PT ;  /* 0x00000000003f782f */ /* 0x000fe20003800000 */
[----:B------:R-:W-:Y:S01]  /*0040*/  BSSY B0, `(.L_x_0) ;  /* 0x000000f000007945 */ /* 0x000fe20003800000 */
[--C-:B0-----:R-:W-:Y:S02]  /*0050*/  SHF.R.U32.HI R0, RZ, 0x5, R4.reuse ;  /* 0x00000005ff007819 */ /* 0x101fe40000011604 */
[----:B------:R-:W-:-:S03]  /*0060*/  SHF.R.U32.HI R7, RZ, 0x7, R4 ;  /* 0x00000007ff077819 */ /* 0x000fc60000011604 */
[----:B------:R-:W0:Y:S04]  /*0070*/  SHFL.IDX PT, R2, R0, RZ, 0x1f ;  /* 0x00001fff00027589 */ /* 0x000e2800000e0000 */
[----:B------:R1:W2:Y:S01]  /*0080*/  SHFL.IDX PT, R10, R7, RZ, 0x1f ;  /* 0x00001fff070a7589 */ /* 0x0002a200000e0000 */
[----:B0-----:R-:W-:-:S13]  /*0090*/  ISETP.NE.OR P0, PT, R2, RZ, !P0 ;  /* 0x000000ff0200720c */ /* 0x001fda0004705670 */
[----:B-12---:R-:W-:Y:S05]  /*00a0*/  @P0 BRA `(.L_x_1) ;  /* 0x0000000000200947 */ /* 0x006fea0003800000 */
[----:B------:R-:W-:Y:S02]  /*00b0*/  ULDC.64 UR4, c[0x0][0x198] ;  /* 0x0000660000047ab9 */ /* 0x000fe40000000a00 */
[----:B------:R-:W-:Y:S02]  /*00c0*/  UIADD3 UR6, UP0, UR4, 0xf0, URZ ;  /* 0x000000f004067890 */ /* 0x000fe4000ff1e03f */
[----:B------:R-:W-:Y:S02]  /*00d0*/  UIADD3 UR4, UP1, UR4, 0x1f0, URZ ;  /* 0x000001f004047890 */ /* 0x000fe4000ff3e03f */
[----:B------:R-:W-:Y:S02]  /*00e0*/  UIADD3.X UR7, URZ, UR5, URZ, UP0, !UPT ;  /* 0x000000053f077290 */ /* 0x000fe400087fe43f */
[----:B------:R-:W-:-:S07]  /*00f0*/  UIADD3.X UR5, URZ, UR5, URZ, UP1, !UPT ;  /* 0x000000053f057290 */ /* 0x000fce0008ffe43f */
[----:B------:R0:W-:Y:S02]  /*0100*/  UTMACCTL.PF [UR6] ;  /* 0x00000000060079b9 */ /* 0x0001e40008040000 */
[----:B------:R0:W-:Y:S02]  /*0110*/  UTMACCTL.PF [UR4] ;  /* 0x00000000040079b9 */ /* 0x0001e40008040000 */
[----:B0-----:R-:W-:Y:S01]  /*0120*/  NOP ;  /* 0x0000000000007918 */ /* 0x001fe20000000000 */
.L_x_1:
[----:B------:R-:W-:Y:S05]  /*0130*/  BSYNC B0 ;  /* 0x0000000000007941 */ /* 0x000fea0003800000 */
.L_x_0:
[----:B------:R-:W0:Y:S02]  /*0140*/  SHFL.IDX PT, R9, R0, RZ, 0x1f ;  /* 0x00001fff00097589 */ /* 0x000e2400000e0000 */
[----:B0-----:R-:W-:-:S13]  /*0150*/  ISETP.NE.AND P0, PT, R9, RZ, PT ;  /* 0x000000ff0900720c */ /* 0x001fda0003f05270 */
[----:B------:R-:W-:Y:S05]  /*0160*/  @P0 BRA `(.L_x_2) ;  /* 0x0000000800040947 */ /* 0x000fea0003800000 */
[----:B------:R-:W-:Y:S01]  /*0170*/  ELECT P0, URZ, PT ;  /* 0x00000000003f782f */ /* 0x000fe20003800000 */
[----:B------:R-:W-:-:S12]  /*0180*/  BSSY B0, `(.L_x_2) ;  /* 0x000007f000007945 */ /* 0x000fd80003800000 */
[----:B------:R-:W-:Y:S05]  /*0190*/  @!P0 BRA `(.L_x_3) ;  /* 0x0000000400f48947 */ /* 0x000fea0003800000 */
[----:B------:R-:W0:Y:S01]  /*01a0*/  S2UR UR8, SR_CgaCtaId ;  /* 0x00000000000879c3 */ /* 0x000e220000008800 */
[----:B------:R-:W-:Y:S01]  /*01b0*/  UMOV UR4, 0x400 ;  /* 0x0000040000047882 */ /* 0x000fe20000000000 */
[----:B------:R-:W-:Y:S01]  /*01c0*/  UMOV UR5, 0x1 ;  /* 0x0000000100057882 */ /* 0x000fe20000000000 */
[----:B------:R-:W-:Y:S02]  /*01d0*/  UMOV UR6, 0x2 ;  /* 0x0000000200067882 */ /* 0x000fe40000000000 */
[----:B------:R-:W-:-:S04]  /*01e0*/  UIADD3 UR6, -UR6, 0x100000, URZ ;  /* 0x0010000006067890 */ /* 0x000fc8000fffe13f */
[----:B------:R-:W-:Y:S02]  /*01f0*/  USHF.L.U32 UR7, UR6, 0xb, URZ ;  /* 0x0000000b06077899 */ /* 0x000fe4000800063f */
[----:B------:R-:W-:Y:S02]  /*0200*/  USHF.L.U32 UR6, UR6, 0x1, URZ ;  /* 0x0000000106067899 */ /* 0x000fe4000800063f */
[----:B0-----:R-:W-:Y:S02]  /*0210*/  ULEA UR8, UR8, UR4, 0x18 ;  /* 0x0000000408087291 */ /* 0x001fe4000f8ec03f */
[----:B------:R-:W-:-:S04]  /*0220*/  UIADD3 UR4, -UR5, 0x100000, URZ ;  /* 0x0010000005047890 */ /* 0x000fc8000fffe13f */
[----:B------:R-:W-:Y:S02]  /*0230*/  USHF.L.U32 UR5, UR4, 0xb, URZ ;  /* 0x0000000b04057899 */ /* 0x000fe4000800063f */
[----:B------:R-:W-:Y:S01]  /*0240*/  USHF.L.U32 UR4, UR4, 0x1, URZ ;  /* 0x0000000104047899 */ /* 0x000fe2000800063f */
[----:B------:R-:W0:Y:S11]  /*0250*/  FENCE.VIEW.ASYNC.S ;  /* 0x00000000000073c6 */ /* 0x000e360000000000 */
[----:B0-----:R0:W1:Y:S01]  /*0260*/  SYNCS.EXCH.64 URZ, [UR8], UR4 ;  /* 0x00000004083f75b2 */ /* 0x0010620008000100 */
[----:B------:R0:W2:Y:S01]  /*0270*/  SYNCS.EXCH.64 URZ, [UR8+0x1c0], UR6 ;  /* 0x0001c006083f75b2 */ /* 0x0000a20008000100 */
[----:B------:R0:W3:Y:S01]  /*0280*/  SYNCS.EXCH.64 URZ, [UR8+0x8], UR4 ;  /* 0x00000804083f75b2 */ /* 0x0000e20008000100 */
[----:B------:R0:W4:Y:S01]  /*0290*/  SYNCS.EXCH.64 URZ, [UR8+0x1c8], UR6 ;  /* 0x0001c806083f75b2 */ /* 0x0001220008000100 */
[----:B------:R0:W0:Y:S01]  /*02a0*/  SYNCS.EXCH.64 URZ, [UR8+0x10], UR4 ;  /* 0x00001004083f75b2 */ /* 0x0000220008000100 */
        /* <DEDUP_REMOVED lines=107> */
[----:B-1234-:R-:W-:Y:S01]  /*0960*/  NOP ;  /* 0x0000000000007918 */ /* 0x01efe20000000000 */
.L_x_3:
[----:B0-----:R-:W-:Y:S05]  /*0970*/  BSYNC B0 ;  /* 0x0000000000007941 */ /* 0x001fea0003800000 */
.L_x_2:
[----:B------:R-:W0:Y:S01]  /*0980*/  SHFL.IDX PT, R12, R0, RZ, 0x1f ;  /* 0x00001fff000c7589 */ /* 0x000e2200000e0000 */
[----:B------:R-:W1:Y:S01]  /*0990*/  S2UR UR12, SR_CTAID.X ;  /* 0x00000000000c79c3 */ /* 0x000e620000002500 */
[----:B------:R-:W-:Y:S02]  /*09a0*/  SHF.R.S32.HI R3, RZ, 0x1f, R4 ;  /* 0x0000001fff037819 */ /* 0x000fe40000011404 */
[----:B------:R-:W-:Y:S01]  /*09b0*/  ELECT P0, URZ, PT ;  /* 0x00000000003f782f */ /* 0x000fe20003800000 */
[----:B------:R-:W2:Y:S01]  /*09c0*/  SHFL.IDX PT, R11, R0, RZ, 0x1f ;  /* 0x00001fff000b7589 */ /* 0x000ea200000e0000 */
[----:B------:R-:W-:Y:S01]  /*09d0*/  ULDC UR4, c[0x0][0x150] ;  /* 0x0000540000047ab9 */ /* 0x000fe20000000800 */
[----:B------:R-:W-:Y:S02]  /*09e0*/  LEA.HI R3, R3, R4, RZ, 0x7 ;  /* 0x0000000403037211 */ /* 0x000fe400078f38ff */
[----:B------:R-:W-:Y:S01]  /*09f0*/  ELECT P1, URZ, PT ;  /* 0x00000000003f782f */ /* 0x000fe20003820000 */
[----:B------:R-:W3:Y:S01]  /*0a00*/  S2R R6, SR_CTAID.Y ;  /* 0x0000000000067919 */ /* 0x000ee20000002600 */
[----:B------:R-:W4:Y:S01]  /*0a10*/  LDC R14, c[0x0][0x144] ;  /* 0x00005100ff0e7b82 */ /* 0x000f220000000800 */
[----:B------:R-:W-:Y:S01]  /*0a20*/  LOP3.LUT R3, R3, 0xffffff80, RZ, 0xc0, !PT ;  /* 0xffffff8003037812 */ /* 0x000fe200078ec0ff */
[----:B------:R-:W-:Y:S01]  /*0a30*/  UMOV UR11, 0x80 ;  /* 0x00000080000b7882 */ /* 0x000fe20000000000 */
[----:B------:R-:W5:Y:S01]  /*0a40*/  SHFL.IDX PT, R16, R7, RZ, 0x1f ;  /* 0x00001fff07107589 */ /* 0x000f6200000e0000 */
[----:B------:R-:W-:Y:S01]  /*0a50*/  NOP ;  /* 0x0000000000007918 */ /* 0x000fe20000000000 */
[----:B------:R-:W-:Y:S01]  /*0a60*/  NOP ;  /* 0x0000000000007918 */ /* 0x000fe20000000000 */
[----:B------:R-:W-:Y:S01]  /*0a70*/  IMAD.IADD R5, R4, 0x1, -R3 ;  /* 0x0000000104057824 */ /* 0x000fe200078e0a03 */
[C---:B------:R-:W-:Y:S01]  /*0a80*/  ISETP.NE.AND P4, PT, R10.reuse, RZ, PT ;  /* 0x000000ff0a00720c */ /* 0x040fe20003f85270 */
[----:B------:R-:W5:Y:S01]  /*0a90*/  LDC R15, c[0x0][0x140] ;  /* 0x00005000ff0f7b82 */ /* 0x000f620000000800 */
[----:B------:R-:W-:-:S02]  /*0aa0*/  VIADD R36, R10, 0xffffffff ;  /* 0xffffffff0a247836 */ /* 0x000fc40000000000 */
[----:B------:R-:W-:Y:S01]  /*0ab0*/  SHF.R.S32.HI R8, RZ, 0x1f, R5 ;  /* 0x0000001fff087819 */ /* 0x000fe20000011405 */
[----:B------:R-:W-:Y:S02]  /*0ac0*/  IMAD.MOV.U32 R57, RZ, RZ, 0x1 ;  /* 0x00000001ff397424 */ /* 0x000fe400078e00ff */
[----:B------:R-:W-:Y:S02]  /*0ad0*/  ISETP.GE.U32.AND P6, PT, R36, 0x2, PT ;  /* 0x000000022400780c */ /* 0x000fe40003fc6070 */
[----:B0-----:R-:W-:Y:S01]  /*0ae0*/  ISETP.NE.OR P0, PT, R12, RZ, !P0 ;  /* 0x000000ff0c00720c */ /* 0x001fe20004705670 */
[----:B------:R-:W0:Y:S01]  /*0af0*/  LDC R25, c[0x0][0x148] ;  /* 0x00005200ff197b82 */ /* 0x000e220000000800 */
[----:B-1----:R-:W-:Y:S02]  /*0b00*/  I2FP.F32.U32 R12, UR12 ;  /* 0x0000000c000c7c45 */ /* 0x002fe40008201000 */
[----:B------:R-:W-:Y:S02]  /*0b10*/  LEA.HI R3, R8, R5, RZ, 0x3 ;  /* 0x0000000508037211 */ /* 0x000fe400078f18ff */
[----:B--2---:R-:W-:Y:S01]  /*0b20*/  ISETP.NE.OR P1, PT, R11, RZ, !P1 ;  /* 0x000000ff0b00720c */ /* 0x004fe20004f25670 */
[----:B------:R-:W-:Y:S01]  /*0b30*/  FMUL R13, R12, UR4 ;  /* 0x000000040c0d7c20 */ /* 0x000fe20008400000 */
[--C-:B------:R-:W-:Y:S01]  /*0b40*/  SHF.R.S32.HI R0, RZ, 0x3, R3.reuse ;  /* 0x00000003ff007819 */ /* 0x100fe20000011403 */
[----:B------:R-:W-:Y:S01]  /*0b50*/  ULDC UR4, c[0x0][0x154] ;  /* 0x0000550000047ab9 */ /* 0x000fe20000000800 */
[----:B------:R-:W-:-:S02]  /*0b60*/  SHF.R.S32.HI R3, RZ, 0x1f, R3 ;  /* 0x0000001fff037819 */ /* 0x000fc40000011403 */
[----:B------:R-:W-:Y:S01]  /*0b70*/  SHF.R.S32.HI R12, RZ, 0x1f, R9 ;  /* 0x0000001fff0c7819 */ /* 0x000fe20000011409 */
[----:B------:R-:W1:Y:S01]  /*0b80*/  F2I.U32.TRUNC.NTZ R13, R13 ;  /* 0x0000000d000d7305 */ /* 0x000e62000020f000 */
[----:B------:R-:W-:Y:S01]  /*0b90*/  LEA.HI R11, R3, R0, RZ, 0x2 ;  /* 0x00000000030b7211 */ /* 0x000fe200078f10ff */
[----:B------:R-:W-:Y:S01]  /*0ba0*/  VOTEU.ALL UP1, P0 ;  /* 0x00000000003f7886 */ /* 0x000fe20000020000 */
[----:B------:R-:W-:Y:S01]  /*0bb0*/  LEA.HI R12, R12, R9, RZ, 0x2 ;  /* 0x000000090c0c7211 */ /* 0x000fe200078f10ff */
[----:B------:R-:W-:Y:S01]  /*0bc0*/  VOTEU.ALL UP0, P0 ;  /* 0x00000000003f7886 */ /* 0x000fe20000000000 */
[----:B------:R-:W-:Y:S01]  /*0bd0*/  SHF.R.S32.HI R3, RZ, 0x1f, R2 ;  /* 0x0000001fff037819 */ /* 0x000fe20000011402 */
[----:B------:R-:W-:Y:S01]  /*0be0*/  VOTEU.ALL UP2, P1 ;  /* 0x00000000003f7886 */ /* 0x000fe20000840000 */
[----:B------:R-:W-:Y:S01]  /*0bf0*/  LOP3.LUT R11, R11, 0xfffffffc, RZ, 0xc0, !PT ;  /* 0xfffffffc0b0b7812 */ /* 0x000fe200078ec0ff */
[----:B------:R-:W2:Y:S01]  /*0c00*/  @!UP1 S2UR UR7, SR_CgaCtaId ;  /* 0x00000000000799c3 */ /* 0x000ea20000008800 */
[----:B------:R-:W-:Y:S01]  /*0c10*/  LOP3.LUT R12, R12, 0x3ffffffc, RZ, 0xc0, !PT ;  /* 0x3ffffffc0c0c7812 */ /* 0x000fe200078ec0ff */
[----:B------:R-:W-:Y:S01]  /*0c20*/  @!UP1 UMOV UR6, 0x400 ;  /* 0x0000040000069882 */ /* 0x000fe20000000000 */
[----:B------:R-:W-:Y:S01]  /*0c30*/  LEA.HI R3, R3, R2, RZ, 0x2 ;  /* 0x0000000203037211 */ /* 0x000fe200078f10ff */
[----:B------:R-:W-:Y:S01]  /*0c40*/  IMAD.IADD R11, R0, 0x1, -R11 ;  /* 0x00000001000b7824 */ /* 0x000fe200078e0a0b */
[----:B------:R-:W-:Y:S01]  /*0c50*/  @!UP2 UMOV UR9, 0x400 ;  /* 0x000004000009a882 */ /* 0x000fe20000000000 */
[----:B------:R-:W-:Y:S01]  /*0c60*/  IMAD.IADD R12, R9, 0x1, -R12 ;  /* 0x00000001090c7824 */ /* 0x000fe200078e0a0c */
[----:B------:R-:W-:Y:S01]  /*0c70*/  LOP3.LUT R3, R3, 0xfffffffc, RZ, 0xc0, !PT ;  /* 0xfffffffc03037812 */ /* 0x000fe200078ec0ff */
[----:B------:R-:W0:Y:S01]  /*0c80*/  @!UP2 S2UR UR10, SR_CgaCtaId ;  /* 0x00000000000aa9c3 */ /* 0x000e220000008800 */
[----:B-1----:R-:W-:Y:S01]  /*0c90*/  IMAD.MOV R13, RZ, RZ, -R13 ;  /* 0x000000ffff0d7224 */ /* 0x002fe200078e0a0d */
[----:B------:R-:W-:Y:S01]  /*0ca0*/  VOTEU.ALL UP3, P1 ;  /* 0x00000000003f7886 */ /* 0x000fe20000860000 */
[----:B------:R-:W-:Y:S01]  /*0cb0*/  IMAD R11, R12, 0x4, R11 ;  /* 0x000000040c0b7824 */ /* 0x000fe200078e020b */
[----:B------:R-:W-:Y:S01]  /*0cc0*/  VOTEU.ALL UP4, P1 ;  /* 0x00000000003f7886 */ /* 0x000fe20000880000 */
[----:B------:R-:W-:Y:S01]  /*0cd0*/  IMAD.IADD R9, R2, 0x1, -R3 ;  /* 0x0000000102097824 */ /* 0x000fe200078e0a03 */
[----:B---3--:R-:W-:Y:S01]  /*0ce0*/  I2FP.F32.U32 R2, R6 ;  /* 0x0000000600027245 */ /* 0x008fe20000201000 */
[----:B----4-:R-:W-:Y:S01]  /*0cf0*/  IMAD R21, R14, R13, UR12 ;  /* 0x0000000c0e157e24 */ /* 0x010fe2000f8e020d */
[C---:B------:R-:W-:Y:S01]  /*0d00*/  LEA.HI R0, R11.reuse, R11, RZ, 0x1 ;  /* 0x0000000b0b007211 */ /* 0x040fe200078f08ff */
[C---:B------:R-:W-:Y:S01]  /*0d10*/  IMAD.SHL.U32 R56, R11.reuse, 0x4, RZ ;  /* 0x000000040b387824 */ /* 0x040fe200078e00ff */
[----:B------:R-:W-:Y:S01]  /*0d20*/  VOTEU.ALL UP5, P1 ;  /* 0x00000000003f7886 */ /* 0x000fe200008a0000 */
[----:B------:R-:W-:Y:S01]  /*0d30*/  FMUL R2, R2, UR4 ;  /* 0x0000000402027c20 */ /* 0x000fe20008400000 */
[----:B------:R-:W-:Y:S01]  /*0d40*/  LOP3.LUT R0, R0, 0xfffffffe, RZ, 0xc0, !PT ;  /* 0xfffffffe00007812 */ /* 0x000fe200078ec0ff */
[----:B------:R-:W-:Y:S01]  /*0d50*/  UMOV UR4, 0x20 ;  /* 0x0000002000047882 */ /* 0x000fe20000000000 */
[----:B------:R-:W-:Y:S01]  /*0d60*/  LOP3.LUT R56, R11, 0xc, R56, 0x78, !PT ;  /* 0x0000000c0b387812 */ /* 0x000fe200078e7838 */
[----:B------:R-:W-:-:S04]  /*0d70*/  @!UP1 UIADD3 UR4, -UR4, 0x100000, URZ ;  /* 0x0010000004049890 */ /* 0x000fc8000fffe13f */
[----:B------:R-:W-:Y:S02]  /*0d80*/  @!UP1 USHF.L.U32 UR5, UR4, 0xb, URZ ;  /* 0x0000000b04059899 */ /* 0x000fe4000800063f */
[----:B------:R-:W-:Y:S01]  /*0d90*/  @!UP1 USHF.L.U32 UR4, UR4, 0x1, URZ ;  /* 0x0000000104049899 */ /* 0x000fe2000800063f */
[----:B-----5:R-:W-:Y:S01]  /*0da0*/  ISETP.EQ.U32.AND P2, PT, R15, 0x1, PT ;  /* 0x000000010f00780c */ /* 0x020fe20003f42070 */
[----:B------:R-:W-:Y:S01]  /*0db0*/  IMAD.IADD R0, R11, 0x1, -R0 ;  /* 0x000000010b007824 */ /* 0x000fe200078e0a00 */
[----:B------:R-:W1:Y:S01]  /*0dc0*/  F2I.U32.TRUNC.NTZ R2, R2 ;  /* 0x0000000200027305 */ /* 0x000e62000020f000 */
[----:B--2---:R-:W-:Y:S01]  /*0dd0*/  @!UP1 ULEA UR8, UR7, UR6, 0x18 ;  /* 0x0000000607089291 */ /* 0x004fe2000f8ec03f */
[----:B------:R-:W-:Y:S01]  /*0de0*/  R2UR UR43, R16 ;  /* 0x00000000102b72ca */ /* 0x000fe200000e0000 */
[----:B------:R-:W-:-:S04]  /*0df0*/  @!UP2 UIADD3 UR6, -UR11, 0x100000, URZ ;  /* 0x001000000b06a890 */ /* 0x000fc8000fffe13f */
[----:B------:R-:W-:Y:S02]  /*0e00*/  @!UP2 USHF.L.U32 UR7, UR6, 0xb, URZ ;  /* 0x0000000b0607a899 */ /* 0x000fe4000800063f */
[----:B------:R-:W-:Y:S01]  /*0e10*/  @!UP2 USHF.L.U32 UR6, UR6, 0x1, URZ ;  /* 0x000000010606a899 */ /* 0x000fe2000800063f */
[----:B------:R-:W-:Y:S01]  /*0e20*/  ISETP.NE.AND P3, PT, R0, R21, PT ;  /* 0x000000150000720c */ /* 0x000fe20003f65270 */
[----:B------:R-:W-:Y:S01]  /*0e30*/  VOTEU.ALL UP1, P0 ;  /* 0x00000000003f7886 */ /* 0x000fe20000020000 */
[----:B0-----:R-:W-:Y:S01]  /*0e40*/  @!UP2 ULEA UR9, UR10, UR9, 0x18 ;  /* 0x000000090a09a291 */ /* 0x001fe2000f8ec03f */
[----:B------:R-:W-:Y:S01]  /*0e50*/  LOP3.LUT P0, RZ, R5, 0x7, RZ, 0xc0, !PT ;  /* 0x0000000705ff7812 */ /* 0x000fe2000780c0ff */
[----:B------:R-:W-:Y:S01]  /*0e60*/  VOTEU.ALL UP2, P1 ;  /* 0x00000000003f7886 */ /* 0x000fe20000840000 */
[----:B------:R-:W-:Y:S02]  /*0e70*/  ISETP.NE.AND P1, PT, R9, 0x3, PT ;  /* 0x000000030900780c */ /* 0x000fe40003f25270 */
[----:B------:R-:W-:-:S02]  /*0e80*/  ISETP.LT.U32.AND P0, PT, R56, 0x2, !P0 ;  /* 0x000000023800780c */ /* 0x000fc40004701070 */
[----:B------:R-:W-:Y:S01]  /*0e90*/  ISETP.EQ.OR P1, PT, R9, RZ, !P1 ;  /* 0x000000ff0900720c */ /* 0x000fe20004f22670 */
[----:B------:R-:W0:Y:S02]  /*0ea0*/  FENCE.VIEW.ASYNC.S ;  /* 0x00000000000073c6 */ /* 0x000e240000000000 */
[----:B0-----:R0:W2:Y:S01]  /*0eb0*/  @!UP0 SYNCS.EXCH.64 URZ, [UR8+0x3b0], UR4 ;  /* 0x0003b004083f85b2 */ /* 0x0010a20008000100 */
[----:B-1----:R-:W-:Y:S01]  /*0ec0*/  IMAD.MOV R20, RZ, RZ, -R2 ;  /* 0x000000ffff147224 */ /* 0x002fe200078e0a02 */
[----:B------:R-:W-:-:S03]  /*0ed0*/  @P3 LEA.HI R0, R56, R56, RZ, 0x1 ;  /* 0x0000003838003211 */ /* 0x000fc600078f08ff */
[----:B------:R-:W-:Y:S01]  /*0ee0*/  IMAD R3, R25, R20, R6 ;  /* 0x0000001419037224 */ /* 0x000fe200078e0206 */
[----:B------:R-:W-:Y:S02]  /*0ef0*/  ISETP.EQ.AND P1, PT, R10, RZ, P1 ;  /* 0x000000ff0a00720c */ /* 0x000fe40000f22270 */
[----:B------:R-:W-:Y:S02]  /*0f00*/  @P3 SHF.R.S32.HI R0, RZ, 0x1, R0 ;  /* 0x00000001ff003819 */ /* 0x000fe40000011400 */
[----:B------:R-:W-:Y:S02]  /*0f10*/  SEL R23, RZ, 0x1, !P1 ;  /* 0x00000001ff177807 */ /* 0x000fe40004800000 */
[----:B------:R-:W-:Y:S02]  /*0f20*/  @P3 ISETP.NE.AND P5, PT, R0, R3, PT ;  /* 0x000000030000320c */ /* 0x000fe40003fa5270 */
[----:B------:R-:W-:Y:S01]  /*0f30*/  SEL R0, RZ, 0x1, !P0 ;  /* 0x00000001ff007807 */ /* 0x000fe20004000000 */
[----:B------:R0:W1:Y:S01]  /*0f40*/  @!UP1 SYNCS.EXCH.64 URZ, [UR8+0x3b8], UR4 ;  /* 0x0003b804083f95b2 */ /* 0x0000620008000100 */
[----:B------:R-:W-:Y:S01]  /*0f50*/  NOP ;  /* 0x0000000000007918 */ /* 0x000fe20000000000 */
[----:B------:R-:W-:-:S02]  /*0f60*/  @P3 SEL R57, RZ, 0x1, P5 ;  /* 0x00000001ff393807 */ /* 0x000fc40002800000 */
[----:B------:R-:W-:Y:S02]  /*0f70*/  SEL R23, R23, 0x2, P6 ;  /* 0x0000000217177807 */ /* 0x000fe40003000000 */
[----:B------:R-:W-:Y:S01]  /*0f80*/  LOP3.LUT R57, R57, R0, RZ, 0xc0, !PT ;  /* 0x0000000039397212 */ /* 0x000fe200078ec0ff */
[----:B------:R0:W3:Y:S01]  /*0f90*/  @!UP2 SYNCS.EXCH.64 URZ, [UR9+0x390], UR6 ;  /* 0x00039006093fa5b2 */ /* 0x0000e20008000100 */
[----:B------:R0:W4:Y:S01]  /*0fa0*/  @!UP3 SYNCS.EXCH.64 URZ, [UR9+0x398], UR6 ;  /* 0x00039806093fb5b2 */ /* 0x0001220008000100 */
[----:B------:R0:W0:Y:S01]  /*0fb0*/  @!UP4 SYNCS.EXCH.64 URZ, [UR9+0x3a0], UR6 ;  /* 0x0003a006093fc5b2 */ /* 0x0000220008000100 */
[----:B------:R0:W0:Y:S01]  /*0fc0*/  @!UP5 SYNCS.EXCH.64 URZ, [UR9+0x3a8], UR6 ;  /* 0x0003a806093fd5b2 */ /* 0x0000220008000100 */
[----:B------:R-:W-:Y:S01]  /*0fd0*/  NOP ;  /* 0x0000000000007918 */ /* 0x000fe20000000000 */
[----:B--2---:R-:W-:Y:S05]  /*0fe0*/  @!P2 BRA `(.L_x_4) ;  /* 0x000000000008a947 */ /* 0x004fea0003800000 */
[----:B01-34-:R-:W-:Y:S01]  /*0ff0*/  UCGABAR_ARV ;  /* 0x00000000000079c7 */ /* 0x01bfe20008000000 */
[----:B------:R-:W-:Y:S05]  /*1000*/  BRA `(.L_x_5) ;  /* 0x0000000000047947 */ /* 0x000fea0003800000 */
.L_x_4:
[----:B01-34-:R-:W-:Y:S01]  /*1010*/  NOP ;  /* 0x0000000000007918 */ /* 0x01bfe20000000000 */
.L_x_5:
[----:B------:R-:W-:Y:S01]  /*1020*/  ULDC.64 UR4, c[0x0][0x598] ;  /* 0x0001660000047ab9 */ /* 0x000fe20000000a00 */
[----:B------:R-:W-:Y:S01]  /*1030*/  ULDC.64 UR36, c[0x0][0x208] ;  /* 0x0000820000247ab9 */ /* 0x000fe20000000a00 */
[----:B------:R-:W-:-:S04]  /*1040*/  ISETP.NE.U32.AND P0, PT, RZ, UR4, PT ;  /* 0x00000004ff007c0c */ /* 0x000fc8000bf05070 */
[----:B------:R-:W-:-:S13]  /*1050*/  ISETP.NE.AND.EX P0, PT, RZ, UR5, PT, P0 ;  /* 0x00000005ff007c0c */ /* 0x000fda000bf05300 */
[----:B------:R-:W-:Y:S05]  /*1060*/  @!P0 BRA `(.L_x_6) ;  /* 0x00000000001c8947 */ /* 0x000fea0003800000 */
[----:B------:R-:W0:Y:S02]  /*1070*/  LDC.64 R2, c[0x0][0x598] ;  /* 0x00016600ff027b82 */ /* 0x000e240000000a00 */
[----:B0-----:R-:W2:Y:S02]  /*1080*/  LDG.E.64 R2, desc[UR36][R2.64] ;  /* 0x0000002402027981 */ /* 0x001ea4000c1e1b00 */
[----:B--2---:R-:W-:-:S04]  /*1090*/  ISETP.NE.U32.AND P0, PT, R2, RZ, PT ;  /* 0x000000ff0200720c */ /* 0x004fc80003f05070 */
[----:B------:R-:W-:-:S13]  /*10a0*/  ISETP.NE.AND.EX P0, PT, R3, RZ, PT, P0 ;  /* 0x000000ff0300720c */ /* 0x000fda0003f05300 */
[----:B------:R-:W-:Y:S05]  /*10b0*/  @!P0 BRA `(.L_x_6) ;  /* 0x0000000000088947 */ /* 0x000fea0003800000 */
[----:B------:R0:W5:Y:S01]  /*10c0*/  LD.E R58, desc[UR36][R2.64] ;  /* 0x00000024023a7980 */ /* 0x000162000c101900 */
[----:B------:R-:W-:Y:S05]  /*10d0*/  BRA `(.L_x_7) ;  /* 0x0000000000247947 */ /* 0x000fea0003800000 */
.L_x_6:
[----:B------:R-:W-:Y:S02]  /*10e0*/  ULDC.64 UR4, c[0x0][0x588] ;  /* 0x0001620000047ab9 */ /* 0x000fe40000000a00 */
[----:B------:R-:W-:-:S04]  /*10f0*/  ISETP.NE.U32.AND P0, PT, RZ, UR4, PT ;  /* 0x00000004ff007c0c */ /* 0x000fc8000bf05070 */
[----:B------:R-:W-:-:S13]  /*1100*/  ISETP.NE.AND.EX P0, PT, RZ, UR5, PT, P0 ;  /* 0x00000005ff007c0c */ /* 0x000fda000bf05300 */
[----:B------:R-:W-:Y:S05]  /*1110*/  @!P0 BRA `(.L_x_8) ;  /* 0x00000000000c8947 */ /* 0x000fea0003800000 */
[----:B------:R-:W0:Y:S02]  /*1120*/  LDC.64 R58, c[0x0][0x588] ;  /* 0x00016200ff3a7b82 */ /* 0x000e240000000a00 */
[----:B0-----:R1:W5:Y:S01]  /*1130*/  LDG.E R58, desc[UR36][R58.64] ;  /* 0x000000243a3a7981 */ /* 0x001362000c1e1900 */
[----:B------:R-:W-:Y:S05]  /*1140*/  BRA `(.L_x_7) ;  /* 0x0000000000087947 */ /* 0x000fea0003800000 */
.L_x_8:
[----:B------:R-:W-:Y:S02]  /*1150*/  ULDC UR4, c[0x0][0x580] ;  /* 0x0001600000047ab9 */ /* 0x000fe40000000800 */
[----:B------:R-:W-:-:S07]  /*1160*/  IMAD.U32 R58, RZ, RZ, UR4 ;  /* 0x00000004ff3a7e24 */ /* 0x000fce000f8e00ff */
.L_x_7:
[----:B------:R-:W-:Y:S02]  /*1170*/  ULDC.64 UR4, c[0x0][0x5a0] ;  /* 0x0001680000047ab9 */ /* 0x000fe40000000a00 */
[----:B------:R-:W-:-:S04]  /*1180*/  ISETP.NE.U32.AND P0, PT, RZ, UR4, PT ;  /* 0x00000004ff007c0c */ /* 0x000fc8000bf05070 */
[----:B------:R-:W-:-:S13]  /*1190*/  ISETP.NE.AND.EX P0, PT, RZ, UR5, PT, P0 ;  /* 0x00000005ff007c0c */ /* 0x000fda000bf05300 */
[----:B------:R-:W-:Y:S05]  /*11a0*/  @!P0 BRA `(.L_x_9) ;  /* 0x00000000001c8947 */ /* 0x000fea0003800000 */
[----:B0-----:R-:W0:Y:S02]  /*11b0*/  LDC.64 R2, c[0x0][0x5a0] ;  /* 0x00016800ff027b82 */ /* 0x001e240000000a00 */
[----:B0-----:R-:W2:Y:S02]  /*11c0*/  LDG.E.64 R2, desc[UR36][R2.64] ;  /* 0x0000002402027981 */ /* 0x001ea4000c1e1b00 */
[----:B--2---:R-:W-:-:S04]  /*11d0*/  ISETP.NE.U32.AND P0, PT, R2, RZ, PT ;  /* 0x000000ff0200720c */ /* 0x004fc80003f05070 */
[----:B------:R-:W-:-:S13]  /*11e0*/  ISETP.NE.AND.EX P0, PT, R3, RZ, PT, P0 ;  /* 0x000000ff0300720c */ /* 0x000fda0003f05300 */
[----:B------:R-:W-:Y:S05]  /*11f0*/  @!P0 BRA `(.L_x_9) ;  /* 0x0000000000088947 */ /* 0x000fea0003800000 */
[----:B-1----:R0:W5:Y:S01]  /*1200*/  LD.E R59, desc[UR36][R2.64] ;  /* 0x00000024023b7980 */ /* 0x002162000c101900 */
[----:B------:R-:W-:Y:S05]  /*1210*/  BRA `(.L_x_10) ;  /* 0x0000000000247947 */ /* 0x000fea0003800000 */
.L_x_9:
[----:B------:R-:W-:Y:S02]  /*1220*/  ULDC.64 UR4, c[0x0][0x590] ;  /* 0x0001640000047ab9 */ /* 0x000fe40000000a00 */
[----:B------:R-:W-:-:S04]  /*1230*/  ISETP.NE.U32.AND P0, PT, RZ, UR4, PT ;  /* 0x00000004ff007c0c */ /* 0x000fc8000bf05070 */
[----:B------:R-:W-:-:S13]  /*1240*/  ISETP.NE.AND.EX P0, PT, RZ, UR5, PT, P0 ;  /* 0x00000005ff007c0c */ /* 0x000fda000bf05300 */
[----:B------:R-:W-:Y:S05]  /*1250*/  @!P0 BRA `(.L_x_11) ;  /* 0x00000000000c8947 */ /* 0x000fea0003800000 */
[----:B0-----:R-:W1:Y:S02]  /*1260*/  LDC.64 R2, c[0x0][0x590] ;  /* 0x00016400ff027b82 */ /* 0x001e640000000a00 */
[----:B-1----:R1:W5:Y:S01]  /*1270*/  LDG.E R59, desc[UR36][R2.64] ;  /* 0x00000024023b7981 */ /* 0x002362000c1e1900 */
[----:B------:R-:W-:Y:S05]  /*1280*/  BRA `(.L_x_10) ;  /* 0x0000000000087947 */ /* 0x000fea0003800000 */
.L_x_11:
[----:B------:R-:W-:Y:S02]  /*1290*/  ULDC UR4, c[0x0][0x584] ;  /* 0x0001610000047ab9 */ /* 0x000fe40000000800 */
[----:B-1----:R-:W-:-:S07]  /*12a0*/  IMAD.U32 R59, RZ, RZ, UR4 ;  /* 0x00000004ff3b7e24 */ /* 0x002fce000f8e00ff */
.L_x_10:
[----:B01----:R-:W0:Y:S01]  /*12b0*/  LDC R2, c[0x0][0x65c] ;  /* 0x00019700ff027b82 */ /* 0x003e220000000800 */
[----:B------:R-:W-:Y:S01]  /*12c0*/  ULDC UR6, c[0x0][0x28c] ;  /* 0x0000a30000067ab9 */ /* 0x000fe20000000800 */
[----:B------:R-:W-:Y:S01]  /*12d0*/  ISETP.NE.AND P0, PT, R10, 0x2, PT ;  /* 0x000000020a00780c */ /* 0x000fe20003f05270 */
[----:B------:R-:W-:Y:S01]  /*12e0*/  UIADD3 UR6, UR6, 0x1f, URZ ;  /* 0x0000001f06067890 */ /* 0x000fe2000fffe03f */
[----:B------:R-:W-:Y:S01]  /*12f0*/  IMAD.U32 R10, RZ, RZ, UR12 ;  /* 0x0000000cff0a7e24 */ /* 0x000fe2000f8e00ff */
[----:B------:R-:W-:Y:S01]  /*1300*/  UMOV UR39, URZ ;  /* 0x0000003f00277c82 */ /* 0x000fe20008000000 */
[----:B------:R-:W-:Y:S01]  /*1310*/  UMOV UR38, URZ ;  /* 0x0000003f00267c82 */ /* 0x000fe20008000000 */
[----:B------:R-:W-:Y:S01]  /*1320*/  USHF.R.S32.HI UR7, URZ, 0x1f, UR6 ;  /* 0x0000001f3f077899 */ /* 0x000fe20008011406 */
[----:B------:R-:W-:-:S03]  /*1330*/  ULDC.64 UR8, c[0x0][0x650] ;  /* 0x0001940000087ab9 */ /* 0x000fc60000000a00 */
[----:B------:R-:W-:-:S04]  /*1340*/  ULEA.HI UR7, UR7, UR6, URZ, 0x5 ;  /* 0x0000000607077291 */ /* 0x000fc8000f8f283f */
[----:B------:R-:W-:Y:S01]  /*1350*/  USHF.R.S32.HI UR40, URZ, 0x5, UR7 ;  /* 0x000000053f287899 */ /* 0x000fe20008011407 */
[----:B0-----:R-:W-:-:S13]  /*1360*/  ISETP.NE.AND P1, PT, R2, 0x1, PT ;  /* 0x000000010200780c */ /* 0x001fda0003f25270 */
[----:B------:R-:W0:Y:S01]  /*1370*/  @P1 LDC R17, c[0x0][0x10] ;  /* 0x00000400ff111b82 */ /* 0x000e220000000800 */
[----:B------:R-:W-:Y:S02]  /*1380*/  @P1 IMAD.MOV.U32 R7, RZ, RZ, RZ ;  /* 0x000000ffff071224 */ /* 0x000fe400078e00ff */
[----:B------:R-:W-:-:S05]  /*1390*/  @P1 IMAD.MOV.U32 R11, RZ, RZ, RZ ;  /* 0x000000ffff0b1224 */ /* 0x000fca00078e00ff */
[----:B------:R-:W1:Y:S01]  /*13a0*/  @!P1 LDC R3, c[0x0][0xc] ;  /* 0x00000300ff039b82 */ /* 0x000e620000000800 */
[----:B------:R-:W-:Y:S01]  /*13b0*/  ULDC UR4, c[0x0][0xc] ;  /* 0x0000030000047ab9 */ /* 0x000fe20000000800 */
[----:B------:R-:W-:Y:S02]  /*13c0*/  ULDC UR5, c[0x0][0x10] ;  /* 0x0000040000057ab9 */ /* 0x000fe40000000800 */
[----:B------:R-:W-:-:S04]  /*13d0*/  UIMAD.WIDE.U32 UR4, UR4, UR5, URZ ;  /* 0x00000005040472a5 */ /* 0x000fc8000f8e003f */
[----:B------:R-:W2:Y:S01]  /*13e0*/  LDC R0, c[0x0][0x14] ;  /* 0x00000500ff007b82 */ /* 0x000ea20000000800 */
[----:B0-----:R-:W-:-:S04]  /*13f0*/  @P1 IMAD.WIDE.U32 R16, R17, UR12, R6 ;  /* 0x0000000c11101c25 */ /* 0x001fc8000f8e0006 */
[----:B------:R-:W-:Y:S02]  /*1400*/  @P1 IMAD.IADD R17, R17, 0x1, R11 ;  /* 0x0000000111111824 */ /* 0x000fe400078e020b */
[----:B------:R-:W-:Y:S02]  /*1410*/  IMAD.MOV.U32 R11, RZ, RZ, RZ ;  /* 0x000000ffff0b7224 */ /* 0x000fe400078e00ff */
[----:B-1----:R-:W-:-:S04]  /*1420*/  @!P1 IMAD.WIDE.U32 R10, R6, R3, R10 ;  /* 0x00000003060a9225 */ /* 0x002fc800078e000a */
[----:B------:R-:W-:Y:S02]  /*1430*/  @!P1 IMAD.MOV.U32 R16, RZ, RZ, R10 ;  /* 0x000000ffff109224 */ /* 0x000fe400078e000a */
[----:B--2---:R-:W-:-:S04]  /*1440*/  IMAD.WIDE.U32 R12, R0, UR4, RZ ;  /* 0x00000004000c7c25 */ /* 0x004fc8000f8e00ff */
[----:B------:R-:W-:Y:S01]  /*1450*/  IMAD R3, R0, UR5, RZ ;  /* 0x0000000500037c24 */ /* 0x000fe2000f8e02ff */
[----:B------:R0:W-:Y:S01]  /*1460*/  STL.64 [R1], R12 ;  /* 0x0000000c01007387 */ /* 0x0001e20000100a00 */
[----:B------:R-:W-:Y:S02]  /*1470*/  @!P1 IMAD.MOV.U32 R17, RZ, RZ, R11 ;  /* 0x000000ffff119224 */ /* 0x000fe400078e000b */
[----:B------:R-:W-:Y:S01]  /*1480*/  IMAD.IADD R0, R13, 0x1, R3 ;  /* 0x000000010d007824 */ /* 0x000fe200078e0203 */
[----:B------:R-:W-:Y:S06]  /*1490*/  @P0 BRA `(.L_x_12) ;  /* 0x0000000000200947 */ /* 0x000fec0003800000 */
[----:B------:R-:W-:Y:S01]  /*14a0*/  UISETP.GE.U32.AND UP0, UPT, UR40, 0x38, UPT ;  /* 0x000000382800788c */ /* 0x000fe2000bf06070 */
[----:B------:R-:W-:Y:S01]  /*14b0*/  IADD3 R16, P0, R16, R12, RZ ;  /* 0x0000000c10107210 */ /* 0x000fe20007f1e0ff */
[----:B------:R-:W-:Y:S01]  /*14c0*/  USHF.R.U32.HI UR4, URZ, 0x3, UR40 ;  /* 0x000000033f047899 */ /* 0x000fe20008011628 */
[----:B------:R-:W-:-:S03]  /*14d0*/  UMOV UR38, URZ ;  /* 0x0000003f00267c82 */ /* 0x000fc60008000000 */
[----:B------:R-:W-:Y:S01]  /*14e0*/  UIMAD.WIDE.U32 UR4, UR4, 0x24924925, URZ ;  /* 0x24924925040478a5 */ /* 0x000fe2000f8e003f */
[----:B------:R-:W-:-:S03]  /*14f0*/  IMAD.X R17, R0, 0x1, R17, P0 ;  /* 0x0000000100117824 */ /* 0x000fc600000e0611 */
[----:B------:R-:W-:Y:S02]  /*1500*/  UIMAD UR39, UR5, -0x38, UR40 ;  /* 0xffffffc8052778a4 */ /* 0x000fe4000f8e0228 */
[----:B------:R-:W-:-:S12]  /*1510*/  @UP0 ULOP3.LUT UR38, UR5, 0x1, URZ, 0xc0, !UPT ;  /* 0x0000000105260892 */ /* 0x000fd8000f8ec03f */
.L_x_12:
[----:B------:R-:W-:Y:S01]  /*1520*/  ISETP.GE.U32.AND P0, PT, R16, UR8, PT ;  /* 0x0000000810007c0c */ /* 0x000fe2000bf06070 */
[----:B------:R-:W-:Y:S01]  /*1530*/  IMAD.MOV.U32 R22, RZ, RZ, -0x1 ;  /* 0xffffffffff167424 */ /* 0x000fe200078e00ff */
[----:B------:R-:W-:Y:S01]  /*1540*/  PRMT R3, RZ, 0x7610, R3 ;  /* 0x00007610ff037816 */ /* 0x000fe20000000003 */
[----:B------:R-:W-:Y:S01]  /*1550*/  IMAD.MOV.U32 R19, RZ, RZ, -0x1 ;  /* 0xffffffffff137424 */ /* 0x000fe200078e00ff */
[----:B------:R-:W-:Y:S01]  /*1560*/  ISETP.GE.U32.AND.EX P0, PT, R17, UR9, PT, P0 ;  /* 0x0000000911007c0c */ /* 0x000fe2000bf06100 */
[----:B------:R-:W-:-:S12]  /*1570*/  IMAD.MOV.U32 R18, RZ, RZ, -0x1 ;  /* 0xffffffffff127424 */ /* 0x000fd800078e00ff */
[----:B------:R-:W-:Y:S05]  /*1580*/  @P0 BRA `(.L_x_13) ;  /* 0x0000000400280947 */ /* 0x000fea0003800000 */
[----:B------:R-:W1:Y:S01]  /*1590*/  LDC.64 R26, c[0x0][0x628] ;  /* 0x00018a00ff1a7b82 */ /* 0x000e620000000a00 */
[----:B------:R-:W-:Y:S02]  /*15a0*/  IMAD.MOV.U32 R10, RZ, RZ, R16 ;  /* 0x000000ffff0a7224 */ /* 0x000fe400078e0010 */
[----:B------:R-:W-:-:S05]  /*15b0*/  IMAD.MOV.U32 R11, RZ, RZ, R17 ;  /* 0x000000ffff0b7224 */ /* 0x000fca00078e0011 */
[----:B------:R-:W2:Y:S08]  /*15c0*/  LDC R18, c[0x0][0x630] ;  /* 0x00018c00ff127b82 */ /* 0x000eb00000000800 */
[----:B------:R-:W3:Y:S01]  /*15d0*/  LDC.64 R28, c[0x0][0x620] ;  /* 0x00018800ff1c7b82 */ /* 0x000ee20000000a00 */
[----:B-1----:R-:W-:-:S04]  /*15e0*/  ISETP.NE.U32.AND P0, PT, R26, RZ, PT ;  /* 0x000000ff1a00720c */ /* 0x002fc80003f05070 */
[----:B------:R-:W-:-:S13]  /*15f0*/  ISETP.NE.AND.EX P0, PT, R27, RZ, PT, P0 ;  /* 0x000000ff1b00720c */ /* 0x000fda0003f05300 */
[----:B--23--:R-:W-:Y:S05]  /*1600*/  @!P0 BRA `(.L_x_14) ;  /* 0x0000000000288947 */ /* 0x00cfea0003800000 */
[----:B------:R-:W1:Y:S02]  /*1610*/  LDC R3, c[0x0][0x634] ;  /* 0x00018d00ff037b82 */ /* 0x000e640000000800 */
[----:B-1----:R-:W-:-:S05]  /*1620*/  IADD3 R3, P0, R16, R3, RZ ;  /* 0x0000000310037210 */ /* 0x002fca0007f1e0ff */
[----:B------:R-:W-:-:S04]  /*1630*/  IMAD.X R19, RZ, RZ, R17, P0 ;  /* 0x000000ffff137224 */ /* 0x000fc800000e0611 */
[----:B------:R-:W-:-:S04]  /*1640*/  IMAD.WIDE.U32 R10, R19, R26, RZ ;  /* 0x0000001a130a7225 */ /* 0x000fc800078e00ff */
[----:B0-----:R-:W-:-:S04]  /*1650*/  IMAD.WIDE.U32 R12, P0, R3, R27, R10 ;  /* 0x0000001b030c7225 */ /* 0x001fc8000780000a */
[----:B------:R-:W-:-:S04]  /*1660*/  IMAD.WIDE.U32 R10, R3, R26, RZ ;  /* 0x0000001a030a7225 */ /* 0x000fc800078e00ff */
[----:B------:R-:W-:Y:S01]  /*1670*/  IMAD.X R15, RZ, RZ, RZ, P0 ;  /* 0x000000ffff0f7224 */ /* 0x000fe200000e06ff */
[----:B------:R-:W-:Y:S01]  /*1680*/  IADD3 RZ, P0, R11, R12, RZ ;  /* 0x0000000c0bff7210 */ /* 0x000fe20007f1e0ff */
[----:B------:R-:W-:-:S04]  /*1690*/  IMAD.MOV.U32 R14, RZ, RZ, R13 ;  /* 0x000000ffff0e7224 */ /* 0x000fc800078e000d */
[----:B------:R-:W-:-:S08]  /*16a0*/  IMAD.WIDE.U32.X R10, R19, R27, R14, P0 ;  /* 0x0000001b130a7225 */ /* 0x000fd000000e040e */
.L_x_14:
[----:B------:R-:W1:Y:S01]  /*16b0*/  LDC.64 R32, c[0x0][0x640] ;  /* 0x00019000ff207b82 */ /* 0x000e620000000a00 */
[-CC-:B------:R-:W-:Y:S02]  /*16c0*/  SHF.R.U64 R30, R10, R18.reuse, R11.reuse ;  /* 0x000000120a1e7219 */ /* 0x180fe4000000120b */
[----:B------:R-:W-:Y:S02]  /*16d0*/  SHF.R.U32.HI R3, RZ, R18, R11 ;  /* 0x00000012ff037219 */ /* 0x000fe4000001160b */
[----:B0-----:R-:W-:-:S03]  /*16e0*/  IADD3 R13, P0, RZ, -R30, RZ ;  /* 0x8000001eff0d7210 */ /* 0x001fc60007f1e0ff */
[----:B------:R-:W0:Y:S02]  /*16f0*/  LDC R14, c[0x0][0x618] ;  /* 0x00018600ff0e7b82 */ /* 0x000e240000000800 */
[----:B------:R-:W-:Y:S02]  /*1700*/  IMAD.X R3, RZ, RZ, ~R3, P0 ;  /* 0x000000ffff037224 */ /* 0x000fe400000e0e03 */
[----:B------:R-:W-:-:S04]  /*1710*/  IMAD.WIDE.U32 R10, R13, R28, R16 ;  /* 0x0000001c0d0a7225 */ /* 0x000fc800078e0010 */
[----:B------:R-:W2:Y:S01]  /*1720*/  LDC R15, c[0x0][0x608] ;  /* 0x00018200ff0f7b82 */ /* 0x000ea20000000800 */
[----:B------:R-:W-:Y:S02]  /*1730*/  IMAD R12, R3, R28, RZ ;  /* 0x0000001c030c7224 */ /* 0x000fe400078e02ff */
[----:B------:R-:W-:Y:S02]  /*1740*/  IMAD.MOV.U32 R28, RZ, RZ, 0x1 ;  /* 0x00000001ff1c7424 */ /* 0x000fe400078e00ff */
[----:B------:R-:W-:Y:S02]  /*1750*/  IMAD R3, R13, R29, R12 ;  /* 0x0000001d0d037224 */ /* 0x000fe400078e020c */
[----:B------:R-:W-:Y:S01]  /*1760*/  IMAD.MOV.U32 R12, RZ, RZ, -0x1 ;  /* 0xffffffffff0c7424 */ /* 0x000fe200078e00ff */
[----:B------:R-:W3:Y:S01]  /*1770*/  LDC R31, c[0x0][0x658] ;  /* 0x00019600ff1f7b82 */ /* 0x000ee20000000800 */
[----:B------:R-:W-:Y:S01]  /*1780*/  IMAD.IADD R3, R11, 0x1, R3 ;  /* 0x000000010b037824 */ /* 0x000fe200078e0203 */
[----:B-1----:R-:W-:-:S04]  /*1790*/  ISETP.NE.U32.AND P0, PT, R32, RZ, PT ;  /* 0x000000ff2000720c */ /* 0x002fc80003f05070 */
[----:B------:R-:W-:Y:S02]  /*17a0*/  ISETP.NE.AND.EX P0, PT, R33, RZ, PT, P0 ;  /* 0x000000ff2100720c */ /* 0x000fe40003f05300 */
[----:B------:R-:W1:Y:S01]  /*17b0*/  LDC R24, c[0x0][0x600] ;  /* 0x00018000ff187b82 */ /* 0x000e620000000800 */
[-CC-:B0-----:R-:W-:Y:S02]  /*17c0*/  SHF.R.U64 R27, R10, R14.reuse, R3.reuse ;  /* 0x0000000e0a1b7219 */ /* 0x181fe40000001203 */
[----:B------:R-:W-:-:S05]  /*17d0*/  SHF.R.U32.HI R10, RZ, R14, R3 ;  /* 0x0000000eff0a7219 */ /* 0x000fca0000011603 */
[----:B------:R-:W0:Y:S01]  /*17e0*/  LDC R22, c[0x0][0x648] ;  /* 0x00019200ff167b82 */ /* 0x000e220000000800 */
[-CC-:B--2---:R-:W-:Y:S02]  /*17f0*/  SHF.R.U64 R35, R27, R15.reuse, R10.reuse ;  /* 0x0000000f1b237219 */ /* 0x184fe4000000120a */
[----:B------:R-:W-:-:S05]  /*1800*/  SHF.R.U32.HI R10, RZ, R15, R10 ;  /* 0x0000000fff0a7219 */ /* 0x000fca000001160a */
[----:B------:R-:W2:Y:S01]  /*1810*/  LDC R26, c[0x0][0x638] ;  /* 0x00018e00ff1a7b82 */ /* 0x000ea20000000800 */
[-CC-:B---3--:R-:W-:Y:S02]  /*1820*/  SHF.R.U64 R34, R35, R31.reuse, R10.reuse ;  /* 0x0000001f23227219 */ /* 0x188fe4000000120a */
[-C--:B------:R-:W-:Y:S02]  /*1830*/  SHF.L.U32 R3, R12, R31.reuse, RZ ;  /* 0x0000001f0c037219 */ /* 0x080fe400000006ff */
[----:B------:R-:W-:Y:S01]  /*1840*/  SHF.R.U32.HI R11, RZ, R31, R10 ;  /* 0x0000001fff0b7219 */ /* 0x000fe2000001160a */
[----:B------:R-:W-:Y:S01]  /*1850*/  IMAD.MOV.U32 R10, RZ, RZ, R34 ;  /* 0x000000ffff0a7224 */ /* 0x000fe200078e0022 */
[----:B------:R-:W-:Y:S01]  /*1860*/  LOP3.LUT R18, RZ, R3, RZ, 0x33, !PT ;  /* 0x00000003ff127212 */ /* 0x000fe200078e33ff */
[----:B------:R-:W3:Y:S01]  /*1870*/  LDC R29, c[0x0][0x610] ;  /* 0x00018400ff1d7b82 */ /* 0x000ee20000000800 */
[----:B------:R-:W-:Y:S05]  /*1880*/  @!P0 BRA `(.L_x_15) ;  /* 0x0000000000288947 */ /* 0x000fea0003800000 */
[----:B------:R-:W4:Y:S02]  /*1890*/  LDC R3, c[0x0][0x64c] ;  /* 0x00019300ff037b82 */ /* 0x000f240000000800 */
[----:B----4-:R-:W-:-:S05]  /*18a0*/  IADD3 R3, P0, R34, R3, RZ ;  /* 0x0000000322037210 */ /* 0x010fca0007f1e0ff */
[----:B------:R-:W-:-:S04]  /*18b0*/  IMAD.X R19, RZ, RZ, R11, P0 ;  /* 0x000000ffff137224 */ /* 0x000fc800000e060b */
[----:B------:R-:W-:-:S04]  /*18c0*/  IMAD.WIDE.U32 R10, R19, R32, RZ ;  /* 0x00000020130a7225 */ /* 0x000fc800078e00ff */
[----:B------:R-:W-:-:S04]  /*18d0*/  IMAD.WIDE.U32 R12, P0, R3, R33, R10 ;  /* 0x00000021030c7225 */ /* 0x000fc8000780000a */
[----:B------:R-:W-:-:S04]  /*18e0*/  IMAD.WIDE.U32 R10, R3, R32, RZ ;  /* 0x00000020030a7225 */ /* 0x000fc800078e00ff */
[----:B------:R-:W-:Y:S01]  /*18f0*/  IMAD.X R15, RZ, RZ, RZ, P0 ;  /* 0x000000ffff0f7224 */ /* 0x000fe200000e06ff */
[----:B------:R-:W-:Y:S01]  /*1900*/  IADD3 RZ, P0, R11, R12, RZ ;  /* 0x0000000c0bff7210 */ /* 0x000fe20007f1e0ff */
[----:B------:R-:W-:-:S04]  /*1910*/  IMAD.MOV.U32 R14, RZ, RZ, R13 ;  /* 0x000000ffff0e7224 */ /* 0x000fc800078e000d */
[----:B------:R-:W-:-:S08]  /*1920*/  IMAD.WIDE.U32.X R10, R19, R33, R14, P0 ;  /* 0x00000021130a7225 */ /* 0x000fd000000e040e */
.L_x_15:
[----:B0-----:R-:W-:Y:S01]  /*1930*/  SHF.R.U64 R7, R10, R22, R11 ;  /* 0x000000160a077219 */ /* 0x001fe2000000120b */
[----:B-1----:R-:W-:Y:S01]  /*1940*/  VIADD R10, R24, 0xffffffff ;  /* 0xffffffff180a7836 */ /* 0x002fe20000000000 */
[----:B------:R-:W-:Y:S01]  /*1950*/  SHF.L.U32 R3, R28, R31, RZ ;  /* 0x0000001f1c037219 */ /* 0x000fe200000006ff */
[----:B------:R-:W-:Y:S01]  /*1960*/  @P1 IMAD R21, R25, R20, R6 ;  /* 0x0000001419151224 */ /* 0x000fe200078e0206 */
[----:B------:R-:W-:Y:S01]  /*1970*/  LOP3.LUT R18, R35, R18, RZ, 0xc0, !PT ;  /* 0x0000001223127212 */ /* 0x000fe200078ec0ff */
[----:B------:R-:W-:Y:S02]  /*1980*/  IMAD.MOV R11, RZ, RZ, -R7 ;  /* 0x000000ffff0b7224 */ /* 0x000fe400078e0a07 */
[----:B------:R-:W-:Y:S02]  /*1990*/  IMAD.MOV.U32 R6, RZ, RZ, 0x1 ;  /* 0x00000001ff067424 */ /* 0x000fe400078e00ff */
[----:B------:R-:W-:Y:S01]  /*19a0*/  IMAD R18, R3, R7, R18 ;  /* 0x0000000703127224 */ /* 0x000fe200078e0212 */
[----:B------:R-:W-:Y:S01]  /*19b0*/  LOP3.LUT R7, R27, R10, RZ, 0xc0, !PT ;  /* 0x0000000a1b077212 */ /* 0x000fe200078ec0ff */
[----:B--2---:R-:W-:-:S02]  /*19c0*/  IMAD R3, R11, R26, R34 ;  /* 0x0000001a0b037224 */ /* 0x004fc400078e0222 */
[----:B---3--:R-:W-:Y:S02]  /*19d0*/  IMAD R22, R18, R29, R21 ;  /* 0x0000001d12167224 */ /* 0x008fe400078e0215 */
[----:B------:R-:W-:Y:S01]  /*19e0*/  IMAD R7, R3, R24, R7 ;  /* 0x0000001803077224 */ /* 0x000fe200078e0207 */
[----:B------:R-:W-:Y:S01]  /*19f0*/  PRMT R3, R6, 0x7610, R3 ;  /* 0x0000761006037816 */ /* 0x000fe20000000003 */
[----:B------:R-:W-:-:S03]  /*1a00*/  IMAD.MOV.U32 R18, RZ, RZ, R30 ;  /* 0x000000ffff127224 */ /* 0x000fc600078e001e */
[----:B------:R-:W-:Y:S02]  /*1a10*/  SEL R19, R7, R22, !P1 ;  /* 0x0000001607137207 */ /* 0x000fe40004800000 */
[----:B------:R-:W-:-:S07]  /*1a20*/  SEL R22, R22, R7, !P1 ;  /* 0x0000000716167207 */ /* 0x000fce0004800000 */
.L_x_13:
[----:B------:R-:W-:Y:S05]  /*1a30*/  @!P2 BRA `(.L_x_16) ;  /* 0x00000000000ca947 */ /* 0x000fea0003800000 */
[----:B------:R-:W-:Y:S01]  /*1a40*/  UCGABAR_WAIT ;  /* 0x0000000000007dc7 */ /* 0x000fe20008000000 */
[----:B------:R-:W-:Y:S01]  /*1a50*/  CCTL.IVALL ;  /* 0x00000000ff00798f */ /* 0x000fe20002000000 */
[----:B------:R-:W-:Y:S05]  /*1a60*/  BRA `(.L_x_17) ;  /* 0x0000000000047947 */ /* 0x000fea0003800000 */
.L_x_16:
[----:B------:R-:W-:Y:S06]  /*1a70*/  BAR.SYNC.DEFER_BLOCKING 0x0 ;  /* 0x0000000000007b1d */ /* 0x000fec0000010000 */
.L_x_17:
[----:B------:R-:W-:Y:S05]  /*1a80*/  @!P4 BRA `(.L_x_18) ;  /* 0x0000002c00ecc947 */ /* 0x000fea0003800000 */
[----:B------:R-:W-:-:S13]  /*1a90*/  ISETP.GT.U32.AND P0, PT, R36, 0x1, PT ;  /* 0x000000012400780c */ /* 0x000fda0003f04070 */
[----:B------:R-:W-:Y:S05]  /*1aa0*/  @P0 EXIT ;  /* 0x000000000000094d */ /* 0x000fea0003800000 */
.L_x_19:
[----:B------:R-:W-:-:S08]  /*1ab0*/  NOP ;  /* 0x0000000000007918 */ /* 0x000fd00000000000 */
[----:B------:R-:W1:Y:S02]  /*1ac0*/  USETMAXREG.TRY_ALLOC.CTAPOOL UP0, 0xe8 ;  /* 0x000000e8000079c8 */ /* 0x000e640008000600 */
[----:B-1----:R-:W-:-:S13]  /*1ad0*/  PLOP3.LUT P0, PT, PT, PT, UP0, 0x80, 0x0 ;  /* 0x000000000000781c */ /* 0x002fda0003f0f008 */
[----:B------:R-:W-:Y:S05]  /*1ae0*/  @!P0 BRA `(.L_x_19) ;  /* 0xfffffffc00f08947 */ /* 0x000fea000383ffff */
[----:B------:R-:W-:-:S13]  /*1af0*/  LOP3.LUT P0, RZ, R3, 0xff, RZ, 0xc0, !PT ;  /* 0x000000ff03ff7812 */ /* 0x000fda000780c0ff */
[----:B------:R-:W-:Y:S05]  /*1b00*/  @!P0 EXIT ;  /* 0x000000000000894d */ /* 0x000fea0003800000 */
[----:B------:R-:W2:Y:S01]  /*1b10*/  LDL.64 R10, [R1] ;  /* 0x00000000010a7983 */ /* 0x000ea20000100a00 */
[----:B------:R-:W1:Y:S01]  /*1b20*/  S2UR UR4, SR_CgaCtaId ;  /* 0x00000000000479c3 */ /* 0x000e620000008800 */
[CC--:B------:R-:W-:Y:S01]  /*1b30*/  LEA.HI R3, R8.reuse, R5.reuse, RZ, 0x2 ;  /* 0x0000000508037211 */ /* 0x0c0fe200078f10ff */
[----:B------:R-:W-:Y:S01]  /*1b40*/  UMOV UR41, 0x400 ;  /* 0x0000040000297882 */ /* 0x000fe20000000000 */
[----:B------:R-:W-:Y:S01]  /*1b50*/  LEA.HI R8, R8, R5, RZ, 0x5 ;  /* 0x0000000508087211 */ /* 0x000fe200078f28ff */
[----:B------:R-:W-:Y:S01]  /*1b60*/  UISETP.LT.AND UP0, UPT, UR40, 0x1, UPT ;  /* 0x000000012800788c */ /* 0x000fe2000bf01270 */
[--C-:B------:R-:W-:Y:S01]  /*1b70*/  SHF.R.S32.HI R60, RZ, 0x2, R3.reuse ;  /* 0x00000002ff3c7819 */ /* 0x100fe20000011403 */
[----:B------:R-:W-:Y:S01]  /*1b80*/  UIADD3 UR5, UR43, -0x1, URZ ;  /* 0xffffffff2b057890 */ /* 0x000fe2000fffe03f */
[----:B------:R-:W-:Y:S01]  /*1b90*/  SHF.R.S32.HI R7, RZ, 0x1f, R3 ;  /* 0x0000001fff077819 */ /* 0x000fe20000011403 */
[----:B------:R-:W3:Y:S01]  /*1ba0*/  LDC R66, c[0x0][0x658] ;  /* 0x00019600ff427b82 */ /* 0x000ee20000000800 */
[----:B------:R-:W-:Y:S01]  /*1bb0*/  LOP3.LUT R4, R3, 0xfffffffc, RZ, 0xc0, !PT ;  /* 0xfffffffc03047812 */ /* 0x000fe200078ec0ff */
[----:B------:R-:W-:Y:S01]  /*1bc0*/  USEL UR42, UR40, 0x1, UP0 ;  /* 0x00000001282a7887 */ /* 0x000fe20008000000 */
[----:B------:R-:W-:Y:S01]  /*1bd0*/  LEA.HI R7, R7, R60, RZ, 0x3 ;  /* 0x0000003c07077211 */ /* 0x000fe200078f18ff */
[----:B------:R-:W-:Y:S01]  /*1be0*/  UISETP.NE.AND UP0, UPT, UR5, URZ, UPT ;  /* 0x0000003f0500728c */ /* 0x000fe2000bf05270 */
[----:B------:R-:W-:Y:S01]  /*1bf0*/  SHF.R.S32.HI R3, RZ, 0x5, R8 ;  /* 0x00000005ff037819 */ /* 0x000fe20000011408 */
[----:B------:R-:W-:Y:S01]  /*1c00*/  IMAD.IADD R4, R5, 0x1, -R4 ;  /* 0x0000000105047824 */ /* 0x000fe200078e0a04 */
[----:B------:R-:W-:Y:S01]  /*1c10*/  LOP3.LUT R7, R7, 0xfffffff8, RZ, 0xc0, !PT ;  /* 0xfffffff807077812 */ /* 0x000fe200078ec0ff */
[----:B------:R-:W4:Y:S01]  /*1c20*/  LDC.64 R64, c[0x0][0x5c8] ;  /* 0x00017200ff407b82 */ /* 0x000f220000000a00 */
[----:B------:R-:W-:Y:S01]  /*1c30*/  USEL UR7, URZ, 0x1, UP0 ;  /* 0x000000013f077887 */ /* 0x000fe20008000000 */
[----:B------:R-:W-:Y:S01]  /*1c40*/  IMAD.SHL.U32 R62, R4, 0x2, RZ ;  /* 0x00000002043e7824 */ /* 0x000fe200078e00ff */
[----:B------:R-:W-:Y:S01]  /*1c50*/  ULDC UR8, c[0x0][0x284] ;  /* 0x0000a10000087ab9 */ /* 0x000fe20000000800 */
[----:B------:R-:W-:Y:S01]  /*1c60*/  IMAD.IADD R60, R60, 0x1, -R7 ;  /* 0x000000013c3c7824 */ /* 0x000fe200078e0a07 */
[----:B------:R-:W-:Y:S01]  /*1c70*/  LOP3.LUT R73, R23, 0x1, RZ, 0xfc, !PT ;  /* 0x0000000117497812 */ /* 0x000fe200078efcff */
[----:B------:R-:W-:Y:S01]  /*1c80*/  IMAD.MOV.U32 R7, RZ, RZ, 0x1 ;  /* 0x00000001ff077424 */ /* 0x000fe200078e00ff */
[----:B------:R-:W-:Y:S01]  /*1c90*/  SHF.R.S32.HI R63, RZ, 0x1f, R62 ;  /* 0x0000001fff3f7819 */ /* 0x000fe2000001143e */
[----:B------:R-:W0:Y:S01]  /*1ca0*/  LDC R5, c[0x0][0x288] ;  /* 0x0000a200ff057b82 */ /* 0x000e220000000800 */
[--C-:B------:R-:W-:Y:S01]  /*1cb0*/  SHF.R.S32.HI R61, RZ, 0x1f, R60.reuse ;  /* 0x0000001fff3d7819 */ /* 0x100fe2000001143c */
[----:B-1----:R-:W-:Y:S01]  /*1cc0*/  ULEA UR41, UR4, UR41, 0x18 ;  /* 0x0000002904297291 */ /* 0x002fe2000f8ec03f */
[C-C-:B------:R-:W-:Y:S01]  /*1cd0*/  IMAD R71, R3.reuse, -0x10, -R60.reuse ;  /* 0xfffffff003477824 */ /* 0x140fe200078e0a3c */
[----:B------:R-:W-:Y:S01]  /*1ce0*/  USHF.L.U32 UR4, UR5, 0x3, URZ ;  /* 0x0000000305047899 */ /* 0x000fe2000800063f */
[----:B------:R-:W-:Y:S01]  /*1cf0*/  IMAD.U32 R74, RZ, RZ, UR7 ;  /* 0x00000007ff4a7e24 */ /* 0x000fe2000f8e00ff */
[----:B------:R-:W-:Y:S01]  /*1d00*/  UIADD3 UR5, UR41, 0x480, URZ ;  /* 0x0000048029057890 */ /* 0x000fe2000fffe03f */
[----:B------:R-:W-:Y:S01]  /*1d10*/  IMAD.WIDE R60, R3, 0x10, R60 ;  /* 0x00000010033c7825 */ /* 0x000fe200078e023c */
[----:B------:R-:W1:Y:S01]  /*1d20*/  LDC R69, c[0x0][0x600] ;  /* 0x00018000ff457b82 */ /* 0x000e620000000800 */
[----:B------:R-:W-:-:S02]  /*1d30*/  UIADD3 UR6, UR41, 0x1c480, URZ ;  /* 0x0001c48029067890 */ /* 0x000fc4000fffe03f */
[----:B------:R-:W-:Y:S01]  /*1d40*/  IMAD.MOV.U32 R3, RZ, RZ, -0x1 ;  /* 0xffffffffff037424 */ /* 0x000fe200078e00ff */
[----:B------:R-:W-:Y:S01]  /*1d50*/  USHF.R.U32.HI UR5, URZ, 0x4, UR5 ;  /* 0x000000043f057899 */ /* 0x000fe20008011605 */
[----:B------:R-:W-:Y:S01]  /*1d60*/  VIADD R71, R71, UR8 ;  /* 0x0000000847477c36 */ /* 0x000fe20008000000 */
[----:B------:R-:W-:Y:S02]  /*1d70*/  USHF.R.U32.HI UR6, URZ, 0x4, UR6 ;  /* 0x000000043f067899 */ /* 0x000fe40008011606 */
[-C--:B---3--:R-:W-:Y:S01]  /*1d80*/  SHF.L.U32 R3, R3, R66.reuse, RZ ;  /* 0x0000004203037219 */ /* 0x088fe200000006ff */
[----:B------:R-:W-:Y:S01]  /*1d90*/  UIADD3 UR47, UR41, 0x390, URZ ;  /* 0x00000390292f7890 */ /* 0x000fe2000fffe03f */
[----:B----4-:R-:W-:Y:S01]  /*1da0*/  SHF.L.U64.HI R67, R64, 0x3, R65 ;  /* 0x0000000340437819 */ /* 0x010fe20000010241 */
[----:B------:R-:W-:Y:S01]  /*1db0*/  ULOP3.LUT UR4, UR4, 0x8, URZ, 0xc0, !UPT ;  /* 0x0000000804047892 */ /* 0x000fe2000f8ec03f */
[----:B------:R-:W-:Y:S01]  /*1dc0*/  SHF.L.U32 R66, R7, R66, RZ ;  /* 0x0000004207427219 */ /* 0x000fe200000006ff */
[----:B------:R-:W-:Y:S01]  /*1dd0*/  ULOP3.LUT UR5, UR5, 0x3fff, URZ, 0xc0, !UPT ;  /* 0x00003fff05057892 */ /* 0x000fe2000f8ec03f */
[----:B------:R-:W-:Y:S01]  /*1de0*/  LOP3.LUT R70, RZ, R3, RZ, 0x33, !PT ;  /* 0x00000003ff467212 */ /* 0x000fe200078e33ff */
[----:B------:R-:W-:Y:S01]  /*1df0*/  ULOP3.LUT UR6, UR6, 0x3fff, URZ, 0xc0, !UPT ;  /* 0x00003fff06067892 */ /* 0x000fe2000f8ec03f */
[----:B0-----:R-:W-:Y:S01]  /*1e00*/  IMAD R65, R4, -0x2, R5 ;  /* 0xfffffffe04417824 */ /* 0x001fe200078e0205 */
[----:B------:R-:W-:-:S02]  /*1e10*/  USHF.L.U32 UR48, UR40, 0x1, URZ ;  /* 0x0000000128307899 */ /* 0x000fc4000800063f */
[----:B------:R-:W-:Y:S02]  /*1e20*/  UIADD3 UR42, -UR42, UR40, URZ ;  /* 0x000000282a2a7290 */ /* 0x000fe4000fffe13f */
[----:B------:R-:W-:Y:S02]  /*1e30*/  ULEA UR43, UR43, UR47, 0x3 ;  /* 0x0000002f2b2b7291 */ /* 0x000fe4000f8e183f */
[----:B------:R-:W-:Y:S01]  /*1e40*/  ULOP3.LUT UR49, UR4, 0x8, URZ, 0x3c, !UPT ;  /* 0x0000000804317892 */ /* 0x000fe2000f8e3c3f */
[----:B-1----:R-:W-:Y:S01]  /*1e50*/  VIADD R69, R69, 0xffffffff ;  /* 0xffffffff45457836 */ /* 0x002fe20000000000 */
[----:B------:R-:W-:Y:S02]  /*1e60*/  ULOP3.LUT UR44, UR4, 0x18, URZ, 0x3c, !UPT ;  /* 0x00000018042c7892 */ /* 0x000fe4000f8e3c3f */
[----:B------:R-:W-:Y:S02]  /*1e70*/  ULOP3.LUT UR45, UR5, 0x10000, URZ, 0xfc, !UPT ;  /* 0x00010000052d7892 */ /* 0x000fe4000f8efc3f */
[----:B------:R-:W-:Y:S01]  /*1e80*/  ULOP3.LUT UR46, UR6, 0x10000, URZ, 0xfc, !UPT ;  /* 0x00010000062e7892 */ /* 0x000fe2000f8efc3f */
[----:B--2---:R-:W-:-:S11]  /*1e90*/  SHF.L.U64.HI R68, R10, 0x1, R0 ;  /* 0x000000010a447819 */ /* 0x004fd60000010200 */
.L_x_107:
[----:B------:R-:W-:-:S04]  /*1ea0*/  SHF.L.U32 R0, R74, 0x1f, RZ ;  /* 0x0000001f4a007819 */ /* 0x000fc800000006ff */
[----:B------:R-:W0:Y:S02]  /*1eb0*/  SYNCS.PHASECHK.TRANS64.TRYWAIT P0, [UR43+-0x8], R0 ;  /* 0xfffff800ff0075a7 */ /* 0x000e24000800016b */
[----:B0-----:R-:W-:Y:S05]  /*1ec0*/  @!P0 BRA `(.L_x_20) ;  /* 0x0000005800388947 */ /* 0x001fea0003800000 */
.L_x_181:
[----:B------:R-:W-:Y:S02]  /*1ed0*/  ULDC UR4, c[0x0][0x28c] ;  /* 0x0000a30000047ab9 */ /* 0x000fe40000000800 */
[----:B------:R-:W-:-:S13]  /*1ee0*/  ISETP.LT.AND P0, PT, RZ, UR4, PT ;  /* 0x00000004ff007c0c */ /* 0x000fda000bf01270 */
[----:B------:R-:W-:Y:S05]  /*1ef0*/  @P0 BRA `(.L_x_21) ;  /* 0x0000000000400947 */ /* 0x000fea0003800000 */
[----:B0-----:R-:W-:Y:S01]  /*1f00*/  MOV R0, 0x0 ;  /* 0x0000000000007802 */ /* 0x001fe20000000f00 */
[----:B------:R-:W-:Y:S01]  /*1f10*/  ULDC.64 UR4, c[0x4][0x68] ;  /* 0x01001a0000047ab9 */ /* 0x000fe20000000a00 */
[----:B------:R-:W-:Y:S01]  /*1f20*/  ULDC.64 UR6, c[0x4][0x8] ;  /* 0x0100020000067ab9 */ /* 0x000fe20000000a00 */
[----:B------:R-:W-:Y:S01]  /*1f30*/  IMAD.U32 R4, RZ, RZ, UR4 ;  /* 0x00000004ff047e24 */ /* 0x000fe2000f8e00ff */
[----:B------:R0:W1:Y:S01]  /*1f40*/  LDC.64 R14, c[0x4][R0] ;  /* 0x01000000000e7b82 */ /* 0x0000620000000a00 */
[----:B------:R-:W-:Y:S01]  /*1f50*/  IMAD.U32 R5, RZ, RZ, UR5 ;  /* 0x00000005ff057e24 */ /* 0x000fe2000f8e00ff */
[----:B------:R-:W-:Y:S01]  /*1f60*/  ULDC.64 UR4, c[0x4][0x70] ;  /* 0x01001c0000047ab9 */ /* 0x000fe20000000a00 */
[----:B------:R-:W-:Y:S02]  /*1f70*/  IMAD.U32 R10, RZ, RZ, UR6 ;  /* 0x00000006ff0a7e24 */ /* 0x000fe4000f8e00ff */
[----:B------:R-:W-:Y:S02]  /*1f80*/  IMAD.U32 R6, RZ, RZ, UR4 ;  /* 0x00000004ff067e24 */ /* 0x000fe4000f8e00ff */
[----:B------:R-:W-:-:S02]  /*1f90*/  IMAD.U32 R7, RZ, RZ, UR5 ;  /* 0x00000005ff077e24 */ /* 0x000fc4000f8e00ff */
[----:B------:R-:W-:Y:S02]  /*1fa0*/  IMAD.U32 R11, RZ, RZ, UR7 ;  /* 0x00000007ff0b7e24 */ /* 0x000fe4000f8e00ff */
[----:B------:R-:W-:Y:S02]  /*1fb0*/  IMAD.MOV.U32 R8, RZ, RZ, 0x1e1 ;  /* 0x000001e1ff087424 */ /* 0x000fe400078e00ff */
[----:B------:R-:W-:Y:S02]  /*1fc0*/  IMAD.MOV.U32 R12, RZ, RZ, 0x1 ;  /* 0x00000001ff0c7424 */ /* 0x000fe400078e00ff */
[----:B0-----:R-:W-:-:S07]  /*1fd0*/  IMAD.MOV.U32 R13, RZ, RZ, RZ ;  /* 0x000000ffff0d7224 */ /* 0x001fce00078e00ff */
[----:B------:R-:W-:-:S07]  /*1fe0*/  LEPC R20, `(.L_x_21) ;  /* 0x000000001014794e */ /* 0x000fce0000000000 */
[----:B-1---5:R-:W-:Y:S05]  /*1ff0*/  CALL.ABS.NOINC R14 ;  /* 0x000000000e007343 */ /* 0x022fea0003c00000 */
.L_x_21:
[----:B------:R-:W-:-:S13]  /*2000*/  ISETP.NE.AND P0, PT, R73, 0x3, PT ;  /* 0x000000034900780c */ /* 0x000fda0003f05270 */
[----:B------:R-:W-:Y:S05]  /*2010*/  @!P0 BRA `(.L_x_22) ;  /* 0x0000000000048947 */ /* 0x000fea0003800000 */
[----:B------:R-:W-:Y:S01]  /*2020*/  BPT.TRAP 0x1 ;  /* 0x000000040000795c */ /* 0x000fe20000300000 */
.L_x_22:
[----:B0-----:R-:W-:Y:S02]  /*2030*/  IMAD.U32 R3, RZ, RZ, UR39 ;  /* 0x00000027ff037e24 */ /* 0x001fe4000f8e00ff */
[----:B------:R-:W-:-:S03]  /*2040*/  IMAD.U32 R0, RZ, RZ, UR38 ;  /* 0x00000026ff007e24 */ /* 0x000fc6000f8e00ff */
[----:B------:R-:W-:Y:S02]  /*2050*/  LEA R3, R3, UR41, 0x3 ;  /* 0x0000002903037c11 */ /* 0x000fe4000f8e18ff */
[----:B------:R-:W-:-:S04]  /*2060*/  SHF.L.U32 R0, R0, 0x1f, RZ ;  /* 0x0000001f00007819 */ /* 0x000fc800000006ff */
[----:B------:R0:W1:Y:S01]  /*2070*/  SYNCS.PHASECHK.TRANS64.TRYWAIT P1, [R3+URZ], R0 ;  /* 0x00000000030075a7 */ /* 0x000062000802017f */
[----:B------:R-:W-:Y:S05]  /*2080*/  @!P0 BRA `(.L_x_23) ;  /* 0x0000000000048947 */ /* 0x000fea0003800000 */
[----:B------:R-:W-:Y:S01]  /*2090*/  BPT.TRAP 0x1 ;  /* 0x000000040000795c */ /* 0x000fe20000300000 */
.L_x_23:
[----:B-1----:R-:W-:Y:S05]  /*20a0*/  @P1 BRA `(.L_x_24) ;  /* 0x0000000000081947 */ /* 0x002fea0003800000 */
[----:B------:R-:W1:Y:S02]  /*20b0*/  SYNCS.PHASECHK.TRANS64.TRYWAIT P1, [R3+URZ], R0 ;  /* 0x00000000030075a7 */ /* 0x000e64000802017f */
[----:B-1----:R-:W-:Y:S05]  /*20c0*/  @!P1 BRA `(.L_x_25) ;  /* 0x0000005400d09947 */ /* 0x002fea0003800000 */
.L_x_24:
[----:B------:R-:W-:Y:S05]  /*20d0*/  WARPSYNC.ALL ;  /* 0x0000000000007948 */ /* 0x000fea0003800000 */
[----:B------:R-:W-:Y:S01]  /*20e0*/  ULEA UR4, UR39, UR45, 0x7 ;  /* 0x0000002d27047291 */ /* 0x000fe2000f8e383f */
[----:B------:R-:W-:Y:S01]  /*20f0*/  WARPGROUP.ARRIVE ;  /* 0x00000000000079c5 */ /* 0x000fe20000000000 */
[----:B------:R-:W-:Y:S01]  /*2100*/  ULEA UR6, UR39, UR46, 0x7 ;  /* 0x0000002e27067291 */ /* 0x000fe2000f8e383f */
[----:B01----:R-:W-:Y:S01]  /*2110*/  IMAD.U32 R0, RZ, RZ, UR42 ;  /* 0x0000002aff007e24 */ /* 0x003fe2000f8e00ff */
[----:B------:R-:W-:Y:S01]  /*2120*/  UMOV UR5, 0xc0000010 ;  /* 0xc000001000057882 */ /* 0x000fe20000000000 */
[----:B------:R-:W-:-:S03]  /*2130*/  UMOV UR7, 0xc0000010 ;  /* 0xc000001000077882 */ /* 0x000fc60000000000 */
[----:B------:R-:W-:-:S03]  /*2140*/  ISETP.GE.AND P1, PT, R0, 0x1, PT ;  /* 0x000000010000780c */ /* 0x000fc60003f26270 */
[----:B------:R-:W-:Y:S03]  /*2150*/  IGMMA.64x64x32.S8.S8 R24, gdesc[UR4], RZ, !UPT, gsb0 ;  /* 0x01e00000041879f1 */ /* 0x000fe6000c0410ff */
[----:B------:R-:W-:-:S07]  /*2160*/  WARPGROUP.DEPBAR.LE gsb0, 0x0 ;  /* 0x00008000000079c5 */ /* 0x000fce0000010000 */
[----:B------:R-:W-:Y:S05]  /*2170*/  @!P1 BRA `(.L_x_26) ;  /* 0x0000000000b89947 */ /* 0x000fea0003800000 */
[----:B------:R-:W-:Y:S01]  /*2180*/  UIADD3 UR4, UR39, 0x1, URZ ;  /* 0x0000000127047890 */ /* 0x000fe2000fffe03f */
[----:B------:R-:W-:Y:S02]  /*2190*/  IMAD.U32 R0, RZ, RZ, UR42 ;  /* 0x0000002aff007e24 */ /* 0x000fe4000f8e00ff */
[----:B------:R-:W-:Y:S01]  /*21a0*/  IMAD.U32 R3, RZ, RZ, UR39 ;  /* 0x00000027ff037e24 */ /* 0x000fe2000f8e00ff */
[----:B------:R-:W-:-:S04]  /*21b0*/  UISETP.NE.AND UP0, UPT, UR4, 0x38, UPT ;  /* 0x000000380400788c */ /* 0x000fc8000bf05270 */
[----:B------:R-:W-:Y:S02]  /*21c0*/  USEL UR5, URZ, 0x1, UP0 ;  /* 0x000000013f057887 */ /* 0x000fe40008000000 */
[----:B------:R-:W-:Y:S02]  /*21d0*/  USEL UR8, UR4, URZ, UP0 ;  /* 0x0000003f04087287 */ /* 0x000fe40008000000 */
[----:B------:R-:W-:-:S06]  /*21e0*/  ULOP3.LUT UR5, UR38, UR5, URZ, 0x3c, !UPT ;  /* 0x0000000526057292 */ /* 0x000fcc000f8e3c3f */
[----:B------:R-:W-:-:S07]  /*21f0*/  IMAD.U32 R6, RZ, RZ, UR5 ;  /* 0x00000005ff067e24 */ /* 0x000fce000f8e00ff */
.L_x_33:
[----:B------:R-:W-:Y:S05]  /*2200*/  @!P0 BRA `(.L_x_27) ;  /* 0x0000000000048947 */ /* 0x000fea0003800000 */
[----:B------:R-:W-:Y:S01]  /*2210*/  BPT.TRAP 0x1 ;  /* 0x000000040000795c */ /* 0x000fe20000300000 */
.L_x_27:
[----:B------:R-:W-:Y:S01]  /*2220*/  ULEA UR4, UR8, UR41, 0x3 ;  /* 0x0000002908047291 */ /* 0x000fe2000f8e183f */
[----:B------:R-:W-:-:S08]  /*2230*/  SHF.L.U32 R4, R6, 0x1f, RZ ;  /* 0x0000001f06047819 */ /* 0x000fd000000006ff */
[----:B------:R0:W1:Y:S01]  /*2240*/  SYNCS.PHASECHK.TRANS64.TRYWAIT P1, [UR4], R4 ;  /* 0x00000004ff0075a7 */ /* 0x0000620008020144 */
[----:B------:R-:W-:Y:S05]  /*2250*/  @!P0 BRA `(.L_x_28) ;  /* 0x0000000000048947 */ /* 0x000fea0003800000 */
[----:B------:R-:W-:Y:S01]  /*2260*/  BPT.TRAP 0x1 ;  /* 0x000000040000795c */ /* 0x000fe20000300000 */
.L_x_28:
[----:B-1----:R-:W-:Y:S05]  /*2270*/  @P1 BRA `(.L_x_29) ;  /* 0x0000000000081947 */ /* 0x002fea0003800000 */
[----:B------:R-:W1:Y:S02]  /*2280*/  SYNCS.PHASECHK.TRANS64.TRYWAIT P1, [UR4], R4 ;  /* 0x00000004ff0075a7 */ /* 0x000e640008020144 */
[----:B-1----:R-:W-:Y:S05]  /*2290*/  @!P1 BRA `(.L_x_30) ;  /* 0x0000005400709947 */ /* 0x002fea0003800000 */
.L_x_29:
[----:B------:R-:W-:Y:S01]  /*22a0*/  ULEA UR4, UR8, UR45, 0x7 ;  /* 0x0000002d08047291 */ /* 0x000fe2000f8e383f */
[----:B------:R-:W-:Y:S01]  /*22b0*/  WARPGROUP.ARRIVE ;  /* 0x00000000000079c5 */ /* 0x000fe20000000000 */
[----:B------:R-:W-:Y:S01]  /*22c0*/  ULEA UR6, UR8, UR46, 0x7 ;  /* 0x0000002e08067291 */ /* 0x000fe2000f8e383f */
[----:B------:R-:W-:Y:S01]  /*22d0*/  UMOV UR5, 0xc0000010 ;  /* 0xc000001000057882 */ /* 0x000fe20000000000 */
[----:B------:R-:W-:-:S07]  /*22e0*/  UMOV UR7, 0xc0000010 ;  /* 0xc000001000077882 */ /* 0x000fce0000000000 */
[----:B------:R-:W-:Y:S03]  /*22f0*/  IGMMA.64x64x32.S8.S8 R24, gdesc[UR4], R24, gsb0 ;  /* 0x01e00000041879f1 */ /* 0x000fe60008041018 */
[----:B------:R-:W-:Y:S02]  /*2300*/  WARPGROUP.DEPBAR.LE gsb0, 0x0 ;  /* 0x00008000000079c5 */ /* 0x000fe40000010000 */
[----:B------:R-:W-:Y:S05]  /*2310*/  @!P0 BRA `(.L_x_31) ;  /* 0x0000000000048947 */ /* 0x000fea0003800000 */
[----:B------:R-:W-:Y:S01]  /*2320*/  BPT.TRAP 0x1 ;  /* 0x000000040000795c */ /* 0x000fe20000300000 */
.L_x_31:
[----:B------:R-:W-:-:S13]  /*2330*/  ISETP.NE.AND P1, PT, R57, RZ, PT ;  /* 0x000000ff3900720c */ /* 0x000fda0003f25270 */
[----:B01----:R-:W-:-:S05]  /*2340*/  @P1 LEA R4, R3, UR41, 0x3 ;  /* 0x0000002903041c11 */ /* 0x003fca000f8e18ff */
[----:B------:R-:W-:-:S05]  /*2350*/  @P1 VIADD R5, R4, 0x1c0 ;  /* 0x000001c004051836 */ /* 0x000fca0000000000 */
[----:B------:R-:W-:-:S04]  /*2360*/  @P1 PRMT R5, R56, 0x654, R5 ;  /* 0x0000065438051816 */ /* 0x000fc80000000005 */
[----:B------:R0:W-:Y:S01]  /*2370*/  @P1 SYNCS.ARRIVE.TRANS64.RED.A1T0 RZ, [R5+URZ], RZ ;  /* 0x000000ff05ff19a7 */ /* 0x0001e2000810043f */
[----:B------:R-:W-:-:S13]  /*2380*/  ISETP.GT.U32.AND P1, PT, R23, 0x1, PT ;  /* 0x000000011700780c */ /* 0x000fda0003f24070 */
[----:B0-----:R-:W-:Y:S05]  /*2390*/  @P1 BRA `(.L_x_32) ;  /* 0x0000000000041947 */ /* 0x001fea0003800000 */
[----:B------:R-:W-:Y:S01]  /*23a0*/  BPT.TRAP 0x1 ;  /* 0x000000040000795c */ /* 0x000fe20000300000 */
.L_x_32:
[----:B------:R-:W-:Y:S01]  /*23b0*/  UIADD3 UR8, UR8, 0x1, URZ ;  /* 0x0000000108087890 */ /* 0x000fe2000fffe03f */
[C---:B------:R-:W-:Y:S01]  /*23c0*/  ISETP.GT.AND P2, PT, R0.reuse, 0x1, PT ;  /* 0x000000010000780c */ /* 0x040fe20003f44270 */
[----:B------:R-:W-:Y:S02]  /*23d0*/  VIADD R3, R3, 0x1 ;  /* 0x0000000103037836 */ /* 0x000fe40000000000 */
[----:B------:R-:W-:Y:S01]  /*23e0*/  UISETP.NE.AND UP0, UPT, UR8, 0x38, UPT ;  /* 0x000000380800788c */ /* 0x000fe2000bf05270 */
[----:B------:R-:W-:Y:S02]  /*23f0*/  VIADD R0, R0, 0xffffffff ;  /* 0xffffffff00007836 */ /* 0x000fe40000000000 */
[C---:B------:R-:W-:Y:S01]  /*2400*/  ISETP.NE.AND P1, PT, R3.reuse, 0x38, PT ;  /* 0x000000380300780c */ /* 0x040fe20003f25270 */
[----:B------:R-:W-:Y:S02]  /*2410*/  USEL UR4, URZ, 0x1, UP0 ;  /* 0x000000013f047887 */ /* 0x000fe40008000000 */
[----:B------:R-:W-:Y:S01]  /*2420*/  USEL UR8, UR8, URZ, UP0 ;  /* 0x0000003f08087287 */ /* 0x000fe20008000000 */
[----:B------:R-:W-:-:S03]  /*2430*/  SEL R3, R3, RZ, P1 ;  /* 0x000000ff03037207 */ /* 0x000fc60000800000 */
[----:B------:R-:W-:Y:S01]  /*2440*/  LOP3.LUT R6, R6, UR4, RZ, 0x3c, !PT ;  /* 0x0000000406067c12 */ /* 0x000fe2000f8e3cff */
[----:B------:R-:W-:Y:S07]  /*2450*/  @P2 BRA `(.L_x_33) ;  /* 0xfffffffc00682947 */ /* 0x000fee000383ffff */
.L_x_26:
[----:B------:R-:W0:Y:S01]  /*2460*/  LDC R0, c[0x0][0x28c] ;  /* 0x0000a300ff007b82 */ /* 0x000e220000000800 */
[----:B------:R-:W-:-:S04]  /*2470*/  IMAD.U32 R3, RZ, RZ, UR49 ;  /* 0x00000031ff037e24 */ /* 0x000fc8000f8e00ff */
[----:B------:R1:W-:Y:S01]  /*2480*/  SYNCS.ARRIVE.TRANS64.A1T0 RZ, [R3+UR47], RZ ;  /* 0x000000ff03ff79a7 */ /* 0x0003e2000810002f */
[----:B0-----:R-:W-:-:S13]  /*2490*/  ISETP.GE.AND P1, PT, R0, 0x1, PT ;  /* 0x000000010000780c */ /* 0x001fda0003f26270 */
[----:B-1----:R-:W-:Y:S05]  /*24a0*/  @!P1 BRA `(.L_x_34) ;  /* 0x0000000000449947 */ /* 0x002fea0003800000 */
[----:B------:R-:W-:Y:S05]  /*24b0*/  @!P0 BRA `(.L_x_35) ;  /* 0x0000000000048947 */ /* 0x000fea0003800000 */
[----:B------:R-:W-:Y:S01]  /*24c0*/  BPT.TRAP 0x1 ;  /* 0x000000040000795c */ /* 0x000fe20000300000 */
.L_x_35:
[----:B------:R-:W-:-:S13]  /*24d0*/  ISETP.NE.AND P0, PT, R57, RZ, PT ;  /* 0x000000ff3900720c */ /* 0x000fda0003f05270 */
[----:B------:R-:W-:-:S05]  /*24e0*/  VOTEU.ANY UP0, P0 ;  /* 0x00000000003f7886 */ /* 0x000fca0000000100 */
[----:B------:R-:W-:-:S06]  /*24f0*/  @UP0 UIADD3 UR4, UR39, UR42, URZ ;  /* 0x0000002a27040290 */ /* 0x000fcc000fffe03f */
[----:B------:R-:W-:Y:S02]  /*2500*/  IMAD.U32 R4, RZ, RZ, UR4 ;  /* 0x00000004ff047e24 */ /* 0x000fe4000f8e00ff */
[----:B------:R-:W-:-:S03]  /*2510*/  IMAD.U32 R3, RZ, RZ, UR4 ;  /* 0x00000004ff037e24 */ /* 0x000fc6000f8e00ff */
[----:B------:R-:W-:-:S05]  /*2520*/  @P0 SHF.R.U32.HI R4, RZ, 0x3, R4 ;  /* 0x00000003ff040819 */ /* 0x000fca0000011604 */
[----:B------:R-:W-:-:S04]  /*2530*/  @P0 IMAD.WIDE.U32 R4, R4, 0x24924925, RZ ;  /* 0x2492492504040825 */ /* 0x000fc800078e00ff */
[----:B------:R-:W-:-:S05]  /*2540*/  @P0 IMAD R4, R5, -0x38, R3 ;  /* 0xffffffc805040824 */ /* 0x000fca00078e0203 */
[----:B------:R-:W-:-:S05]  /*2550*/  @P0 LEA R4, R4, UR41, 0x3 ;  /* 0x0000002904040c11 */ /* 0x000fca000f8e18ff */
[----:B------:R-:W-:-:S05]  /*2560*/  @P0 VIADD R3, R4, 0x1c0 ;  /* 0x000001c004030836 */ /* 0x000fca0000000000 */
[----:B------:R-:W-:-:S04]  /*2570*/  @P0 PRMT R3, R56, 0x654, R3 ;  /* 0x0000065438030816 */ /* 0x000fc80000000003 */
[----:B------:R0:W-:Y:S01]  /*2580*/  @P0 SYNCS.ARRIVE.TRANS64.RED.A1T0 RZ, [R3+URZ], RZ ;  /* 0x000000ff03ff09a7 */ /* 0x0001e2000810043f */
[----:B------:R-:W-:-:S13]  /*2590*/  ISETP.GT.U32.AND P0, PT, R23, 0x1, PT ;  /* 0x000000011700780c */ /* 0x000fda0003f04070 */
[----:B0-----:R-:W-:Y:S05]  /*25a0*/  @P0 BRA `(.L_x_34) ;  /* 0x0000000000040947 */ /* 0x001fea0003800000 */
[----:B------:R-:W-:Y:S01]  /*25b0*/  BPT.TRAP 0x1 ;  /* 0x000000040000795c */ /* 0x000fe20000300000 */
.L_x_34:
[----:B------:R-:W-:Y:S01]  /*25c0*/  SHF.L.U32 R3, R74, 0x1f, RZ ;  /* 0x0000001f4a037819 */ /* 0x000fe200000006ff */
[----:B------:R-:W-:Y:S01]  /*25d0*/  UIADD3 UR39, UR39, UR48, URZ ;  /* 0x0000003027277290 */ /* 0x000fe2000fffe03f */
[----:B------:R-:W-:Y:S01]  /*25e0*/  IMAD.SHL.U32 R0, R22, 0x40, RZ ;  /* 0x0000004016007824 */ /* 0x000fe200078e00ff */
[----:B------:R-:W-:Y:S01]  /*25f0*/  UISETP.GE.U32.AND UP1, UPT, UR48, 0x38, UPT ;  /* 0x000000383000788c */ /* 0x000fe2000bf26070 */
[----:B------:R-:W0:Y:S01]  /*2600*/  SYNCS.PHASECHK.TRANS64.TRYWAIT P0, [UR43+0x8], R3 ;  /* 0x00000803ff0075a7 */ /* 0x000e22000800016b */
[----:B------:R-:W-:-:S04]  /*2610*/  UISETP.GT.U32.AND UP0, UPT, UR39, 0x37, UPT ;  /* 0x000000372700788c */ /* 0x000fc8000bf04070 */
[----:B------:R-:W-:-:S04]  /*2620*/  UISETP.LT.U32.AND UP0, UPT, UR48, 0x38, UP0 ;  /* 0x000000383000788c */ /* 0x000fc80008701070 */
[----:B------:R-:W-:Y:S02]  /*2630*/  USEL UR6, URZ, 0x1, !UP0 ;  /* 0x000000013f067887 */ /* 0x000fe4000c000000 */
[----:B------:R-:W-:Y:S02]  /*2640*/  @UP1 USHF.R.U32.HI UR4, URZ, 0x3, UR39 ;  /* 0x000000033f041899 */ /* 0x000fe40008011627 */
[----:B------:R-:W-:Y:S02]  /*2650*/  ULOP3.LUT UR38, UR38, UR6, URZ, 0x3c, !UPT ;  /* 0x0000000626267292 */ /* 0x000fe4000f8e3c3f */
[----:B------:R-:W-:-:S04]  /*2660*/  @UP1 UIMAD.WIDE.U32 UR4, UR4, 0x24924925, URZ ;  /* 0x24924925040418a5 */ /* 0x000fc8000f8e003f */
[----:B------:R-:W-:Y:S01]  /*2670*/  @UP1 ULOP3.LUT UR38, UR38, 0x1, UR5, 0x78, !UPT ;  /* 0x0000000126261892 */ /* 0x000fe2000f8e7805 */
[----:B0-----:R-:W-:Y:S11]  /*2680*/  @!P0 BRA `(.L_x_36) ;  /* 0x00000050008c8947 */ /* 0x001ff60003800000 */
.L_x_182:
[----:B------:R-:W-:Y:S01]  /*2690*/  ULDC UR4, c[0x0][0x284] ;  /* 0x0000a10000047ab9 */ /* 0x000fe20000000800 */
[----:B------:R-:W-:Y:S01]  /*26a0*/  IMAD.SHL.U32 R13, R19, 0x40, RZ ;  /* 0x00000040130d7824 */ /* 0x000fe200078e00ff */
[----:B------:R-:W-:Y:S01]  /*26b0*/  ISETP.GE.AND P0, PT, R0, UR4, PT ;  /* 0x0000000400007c0c */ /* 0x000fe2000bf06270 */
[----:B------:R-:W-:-:S03]  /*26c0*/  ULDC UR4, c[0x0][0x288] ;  /* 0x0000a20000047ab9 */ /* 0x000fc60000000800 */
[----:B------:R-:W-:-:S13]  /*26d0*/  ISETP.GE.OR P0, PT, R13, UR4, P0 ;  /* 0x000000040d007c0c */ /* 0x000fda0008706670 */
[----:B------:R-:W-:Y:S05]  /*26e0*/  @P0 BRA `(.L_x_37) ;  /* 0x0000001c00380947 */ /* 0x000fea0003800000 */
[----:B------:R-:W-:Y:S01]  /*26f0*/  SHF.R.S32.HI R11, RZ, 0x1f, R18 ;  /* 0x0000001fff0b7819 */ /* 0x000fe20000011412 */
[----:B------:R-:W-:Y:S01]  /*2700*/  ULDC.64 UR4, c[0x0][0x5d0] ;  /* 0x0001740000047ab9 */ /* 0x000fe20000000a00 */
[----:B------:R-:W-:Y:S01]  /*2710*/  SHF.R.S32.HI R10, RZ, 0x1f, R13 ;  /* 0x0000001fff0a7819 */ /* 0x000fe2000001140d */
[----:B0-----:R-:W-:Y:S01]  /*2720*/  IMAD.WIDE.U32 R4, R18, UR4, R62 ;  /* 0x0000000412047c25 */ /* 0x001fe2000f8e003e */
[----:B------:R-:W-:Y:S01]  /*2730*/  ULDC.64 UR6, c[0x0][0x5c8] ;  /* 0x0001720000067ab9 */ /* 0x000fe20000000a00 */
[----:B------:R-:W-:Y:S02]  /*2740*/  BSSY B0, `(.L_x_37) ;  /* 0x00001c8000007945 */ /* 0x000fe40003800000 */
[----:B------:R-:W-:Y:S01]  /*2750*/  IMAD R3, R11, UR4, RZ ;  /* 0x000000040b037c24 */ /* 0x000fe2000f8e02ff */
[----:B------:R-:W-:Y:S01]  /*2760*/  IADD3 R4, P0, R13, R4, RZ ;  /* 0x000000040d047210 */ /* 0x000fe20007f1e0ff */
[----:B------:R-:W-:-:S04]  /*2770*/  IMAD.WIDE R14, R22, 0x40, R60 ;  /* 0x00000040160e7825 */ /* 0x000fc800078e023c */
[----:B------:R-:W-:Y:S01]  /*2780*/  IMAD R3, R18, UR5, R3 ;  /* 0x0000000512037c24 */ /* 0x000fe2000f8e0203 */
[----:B------:R-:W-:Y:S01]  /*2790*/  ULDC.64 UR4, c[0x0][0x5c0] ;  /* 0x0001700000047ab9 */ /* 0x000fe20000000a00 */
[----:B------:R-:W-:Y:S02]  /*27a0*/  IMAD.IADD R22, R71, 0x1, -R0 ;  /* 0x0000000147167824 */ /* 0x000fe400078e0a00 */
[----:B------:R-:W-:Y:S01]  /*27b0*/  IMAD.IADD R75, R65, 0x1, -R13 ;  /* 0x00000001414b7824 */ /* 0x000fe200078e0a0d */
[----:B------:R-:W-:Y:S01]  /*27c0*/  IADD3.X R5, R10, R5, R3, P0, !PT ;  /* 0x000000050a057210 */ /* 0x000fe200007fe403 */
[----:B------:R-:W-:Y:S02]  /*27d0*/  IMAD R3, R15, UR6, RZ ;  /* 0x000000060f037c24 */ /* 0x000fe4000f8e02ff */
[----:B------:R-:W-:-:S04]  /*27e0*/  IMAD.WIDE.U32 R4, R14, UR6, R4 ;  /* 0x000000060e047c25 */ /* 0x000fc8000f8e0004 */
[----:B------:R-:W-:Y:S01]  /*27f0*/  IMAD R3, R14, UR7, R3 ;  /* 0x000000070e037c24 */ /* 0x000fe2000f8e0203 */
[----:B------:R-:W-:-:S04]  /*2800*/  IADD3 R6, P0, R4, UR4, RZ ;  /* 0x0000000404067c10 */ /* 0x000fc8000ff1e0ff */
[----:B------:R-:W-:Y:S02]  /*2810*/  IADD3.X R7, R5, UR5, R3, P0, !PT ;  /* 0x0000000505077c10 */ /* 0x000fe400087fe403 */
[----:B-----5:R-:W-:Y:S02]  /*2820*/  ISETP.NE.AND P0, PT, R59, RZ, PT ;  /* 0x000000ff3b00720c */ /* 0x020fe40003f05270 */
[----:B------:R-:W-:-:S05]  /*2830*/  LEA R4, P1, R64, R6, 0x3 ;  /* 0x0000000640047211 */ /* 0x000fca00078218ff */
[----:B------:R-:W-:-:S06]  /*2840*/  IMAD.X R5, R67, 0x1, R7, P1 ;  /* 0x0000000143057824 */ /* 0x000fcc00008e0607 */
[----:B------:R-:W-:Y:S05]  /*2850*/  @!P0 BRA `(.L_x_38) ;  /* 0x0000001400188947 */ /* 0x000fea0003800000 */
[----:B------:R-:W0:Y:S01]  /*2860*/  LDC.64 R20, c[0x0][0x5b0] ;  /* 0x00016c00ff147b82 */ /* 0x000e220000000a00 */
[----:B------:R-:W-:Y:S01]  /*2870*/  ULDC.64 UR4, c[0x0][0x5b8] ;  /* 0x00016e0000047ab9 */ /* 0x000fe20000000a00 */
[----:B------:R-:W-:Y:S01]  /*2880*/  ISETP.GE.AND P3, PT, R75, 0x1, PT ;  /* 0x000000014b00780c */ /* 0x000fe20003f66270 */
[----:B------:R-:W-:Y:S01]  /*2890*/  IMAD.WIDE.U32 R8, R18, UR4, R62 ;  /* 0x0000000412087c25 */ /* 0x000fe2000f8e003e */
[----:B------:R-:W-:Y:S02]  /*28a0*/  BSSY B1, `(.L_x_39) ;  /* 0x000000e000017945 */ /* 0x000fe40003800000 */
[----:B------:R-:W-:Y:S01]  /*28b0*/  ISETP.LT.OR P1, PT, R22, 0x1, !P3 ;  /* 0x000000011600780c */ /* 0x000fe20005f21670 */
[----:B------:R-:W-:Y:S01]  /*28c0*/  IMAD R3, R11, UR4, RZ ;  /* 0x000000040b037c24 */ /* 0x000fe2000f8e02ff */
[----:B------:R-:W1:Y:S01]  /*28d0*/  LDC.64 R76, c[0x0][0x5a8] ;  /* 0x00016a00ff4c7b82 */ /* 0x000e620000000a00 */
[----:B------:R-:W-:Y:S02]  /*28e0*/  IADD3 R12, P0, R13, R8, RZ ;  /* 0x000000080d0c7210 */ /* 0x000fe40007f1e0ff */
[----:B------:R-:W-:-:S05]  /*28f0*/  IMAD R3, R18, UR5, R3 ;  /* 0x0000000512037c24 */ /* 0x000fca000f8e0203 */
[----:B------:R-:W-:Y:S01]  /*2900*/  IADD3.X R13, R10, R9, R3, P0, !PT ;  /* 0x000000090a0d7210 */ /* 0x000fe200007fe403 */
[-C--:B0-----:R-:W-:Y:S02]  /*2910*/  IMAD R0, R15, R20.reuse, RZ ;  /* 0x000000140f007224 */ /* 0x081fe400078e02ff */
[----:B------:R-:W-:-:S04]  /*2920*/  IMAD.WIDE.U32 R8, R14, R20, R12 ;  /* 0x000000140e087225 */ /* 0x000fc800078e000c */
[----:B------:R-:W-:Y:S01]  /*2930*/  IMAD R19, R14, R21, R0 ;  /* 0x000000150e137224 */ /* 0x000fe200078e0200 */
[----:B-1----:R-:W-:-:S04]  /*2940*/  IADD3 R8, P0, R8, R76, RZ ;  /* 0x0000004c08087210 */ /* 0x002fc80007f1e0ff */
[----:B------:R-:W-:Y:S01]  /*2950*/  IADD3.X R9, R77, R9, R19, P0, !PT ;  /* 0x000000094d097210 */ /* 0x000fe200007fe413 */
[----:B------:R-:W-:Y:S08]  /*2960*/  @P1 BRA `(.L_x_40) ;  /* 0x0000000000041947 */ /* 0x000ff00003800000 */
[----:B------:R0:W5:Y:S02]  /*2970*/  LDG.E.U8 R72, desc[UR36][R8.64] ;  /* 0x0000002408487981 */ /* 0x000164000c1e1100 */
.L_x_40:
[----:B------:R-:W-:Y:S05]  /*2980*/  BSYNC B1 ;  /* 0x0000000000017941 */ /* 0x000fea0003800000 */
.L_x_39:
[----:B-----5:R-:W-:Y:S01]  /*2990*/  LOP3.LUT R0, R72, 0xffff, RZ, 0xc0, !PT ;  /* 0x0000ffff48007812 */ /* 0x020fe200078ec0ff */
[----:B------:R-:W-:Y:S01]  /*29a0*/  IMAD.SHL.U32 R10, R20, 0x8, RZ ;  /* 0x00000008140a7824 */ /* 0x000fe200078e00ff */
[----:B------:R-:W-:Y:S01]  /*29b0*/  ISETP.GE.AND P2, PT, R75, 0x2, PT ;  /* 0x000000024b00780c */ /* 0x000fe20003f46270 */
[----:B------:R-:W-:Y:S01]  /*29c0*/  BSSY B1, `(.L_x_41) ;  /* 0x000000e000017945 */ /* 0x000fe20003800000 */
[----:B------:R-:W-:Y:S02]  /*29d0*/  PRMT R0, R0, 0x8880, RZ ;  /* 0x0000888000007816 */ /* 0x000fe400000000ff */
[----:B------:R-:W-:Y:S02]  /*29e0*/  ISETP.LT.OR P0, PT, R22, 0x1, !P2 ;  /* 0x000000011600780c */ /* 0x000fe40005701670 */
[----:B------:R-:W-:Y:S01]  /*29f0*/  SHF.L.U64.HI R11, R20, 0x3, R21 ;  /* 0x00000003140b7819 */ /* 0x000fe20000010215 */
[----:B------:R-:W-:-:S04]  /*2a00*/  IMAD R3, R0, R59, RZ ;  /* 0x0000003b00037224 */ /* 0x000fc800078e02ff */
[----:B------:R-:W-:Y:S02]  /*2a10*/  @!P1 IMAD R15, R24, R58, R3 ;  /* 0x0000003a180f9224 */ /* 0x000fe400078e0203 */
[----:B------:R-:W-:-:S03]  /*2a20*/  IMAD.WIDE.U32 R10, R14, R20, R10 ;  /* 0x000000140e0a7225 */ /* 0x000fc600078e000a */
[----:B------:R1:W-:Y:S01]  /*2a30*/  @!P1 STG.E.U8 desc[UR36][R6.64], R15 ;  /* 0x0000000f06009986 */ /* 0x0003e2000c101124 */
[----:B------:R-:W-:Y:S01]  /*2a40*/  IMAD.IADD R14, R19, 0x1, R11 ;  /* 0x00000001130e7824 */ /* 0x000fe200078e020b */
[----:B------:R-:W-:Y:S01]  /*2a50*/  IADD3 R10, P4, P5, R12, R76, R10 ;  /* 0x0000004c0c0a7210 */ /* 0x000fe20007d9e00a */
[----:B------:R-:W-:-:S12]  /*2a60*/  @P0 BRA `(.L_x_42) ;  /* 0x00000000000c0947 */ /* 0x000fd80003800000 */
[----:B------:R-:W2:Y:S02]  /*2a70*/  LDG.E.U8 R72, desc[UR36][R8.64+0x1] ;  /* 0x0000012408487981 */ /* 0x000ea4000c1e1100 */
[----:B--2---:R-:W-:-:S05]  /*2a80*/  PRMT R0, R72, 0x8880, RZ ;  /* 0x0000888048007816 */ /* 0x004fca00000000ff */
[----:B------:R-:W-:-:S07]  /*2a90*/  IMAD R3, R0, R59, RZ ;  /* 0x0000003b00037224 */ /* 0x000fce00078e02ff */
.L_x_42:
[----:B------:R-:W-:Y:S05]  /*2aa0*/  BSYNC B1 ;  /* 0x0000000000017941 */ /* 0x000fea0003800000 */
.L_x_41:
[C---:B------:R-:W-:Y:S01]  /*2ab0*/  ISETP.LT.OR P3, PT, R22.reuse, 0x9, !P3 ;  /* 0x000000091600780c */ /* 0x040fe20005f61670 */
[----:B------:R-:W-:Y:S01]  /*2ac0*/  @!P0 IMAD R25, R25, R58, R3 ;  /* 0x0000003a19198224 */ /* 0x000fe200078e0203 */
[----:B------:R-:W-:Y:S01]  /*2ad0*/  ISETP.GE.AND P1, PT, R75, 0x9, PT ;  /* 0x000000094b00780c */ /* 0x000fe20003f26270 */
[----:B------:R-:W-:Y:S01]  /*2ae0*/  BSSY B1, `(.L_x_43) ;  /* 0x000000b000017945 */ /* 0x000fe20003800000 */
[----:B------:R-:W-:Y:S02]  /*2af0*/  IADD3.X R11, R13, R77, R14, P4, P5 ;  /* 0x0000004d0d0b7210 */ /* 0x000fe400027ea40e */
[----:B------:R2:W-:Y:S01]  /*2b00*/  @!P0 STG.E.U8 desc[UR36][R6.64+0x1], R25 ;  /* 0x0000011906008986 */ /* 0x0005e2000c101124 */
[----:B------:R-:W-:Y:S02]  /*2b10*/  ISETP.GE.AND P0, PT, R75, 0xa, PT ;  /* 0x0000000a4b00780c */ /* 0x000fe40003f06270 */
[C---:B------:R-:W-:Y:S02]  /*2b20*/  ISETP.LT.OR P2, PT, R22.reuse, 0x9, !P2 ;  /* 0x000000091600780c */ /* 0x040fe40005741670 */
[----:B------:R-:W-:-:S02]  /*2b30*/  ISETP.LT.OR P5, PT, R22, 0x1, !P1 ;  /* 0x000000011600780c */ /* 0x000fc40004fa1670 */
[----:B------:R-:W-:Y:S01]  /*2b40*/  ISETP.LT.OR P4, PT, R22, 0x1, !P0 ;  /* 0x000000011600780c */ /* 0x000fe20004781670 */
[----:B------:R-:W-:-:S12]  /*2b50*/  @P3 BRA `(.L_x_44) ;  /* 0x00000000000c3947 */ /* 0x000fd80003800000 */
[----:B------:R-:W3:Y:S02]  /*2b60*/  LDG.E.U8 R72, desc[UR36][R10.64] ;  /* 0x000000240a487981 */ /* 0x000ee4000c1e1100 */
[----:B---3--:R-:W-:-:S05]  /*2b70*/  PRMT R0, R72, 0x8880, RZ ;  /* 0x0000888048007816 */ /* 0x008fca00000000ff */
[----:B------:R-:W-:-:S07]  /*2b80*/  IMAD R3, R0, R59, RZ ;  /* 0x0000003b00037224 */ /* 0x000fce00078e02ff */
.L_x_44:
[----:B------:R-:W-:Y:S05]  /*2b90*/  BSYNC B1 ;  /* 0x0000000000017941 */ /* 0x000fea0003800000 */
.L_x_43:
[----:B------:R-:W-:Y:S01]  /*2ba0*/  @!P3 IMAD R13, R26, R58, R3 ;  /* 0x0000003a1a0db224 */ /* 0x000fe200078e0203 */
[----:B------:R-:W-:Y:S04]  /*2bb0*/  BSSY B1, `(.L_x_45) ;  /* 0x0000006000017945 */ /* 0x000fe80003800000 */
[----:B------:R3:W-:Y:S01]  /*2bc0*/  @!P3 STG.E.U8 desc[UR36][R4.64], R13 ;  /* 0x0000000d0400b986 */ /* 0x0007e2000c101124 */
[----:B------:R-:W-:Y:S05]  /*2bd0*/  @P2 BRA `(.L_x_46) ;  /* 0x00000000000c2947 */ /* 0x000fea0003800000 */
[----:B------:R-:W4:Y:S02]  /*2be0*/  LDG.E.U8 R72, desc[UR36][R10.64+0x1] ;  /* 0x000001240a487981 */ /* 0x000f24000c1e1100 */
[----:B----4-:R-:W-:-:S05]  /*2bf0*/  PRMT R0, R72, 0x8880, RZ ;  /* 0x0000888048007816 */ /* 0x010fca00000000ff */
[----:B------:R-:W-:-:S07]  /*2c00*/  IMAD R3, R0, R59, RZ ;  /* 0x0000003b00037224 */ /* 0x000fce00078e02ff */
.L_x_46:
[----:B------:R-:W-:Y:S05]  /*2c10*/  BSYNC B1 ;  /* 0x0000000000017941 */ /* 0x000fea0003800000 */
.L_x_45:
[----:B------:R-:W-:Y:S01]  /*2c20*/  @!P2 IMAD R27, R27, R58, R3 ;  /* 0x0000003a1b1ba224 */ /* 0x000fe200078e0203 */
[----:B------:R-:W-:Y:S04]  /*2c30*/  BSSY B1, `(.L_x_47) ;  /* 0x0000006000017945 */ /* 0x000fe80003800000 */
[----:B------:R4:W-:Y:S01]  /*2c40*/  @!P2 STG.E.U8 desc[UR36][R4.64+0x1], R27 ;  /* 0x0000011b0400a986 */ /* 0x0009e2000c101124 */
[----:B------:R-:W-:Y:S05]  /*2c50*/  @P5 BRA `(.L_x_48) ;  /* 0x00000000000c5947 */ /* 0x000fea0003800000 */
[----:B------:R-:W5:Y:S02]  /*2c60*/  LDG.E.U8 R72, desc[UR36][R8.64+0x8] ;  /* 0x0000082408487981 */ /* 0x000f64000c1e1100 */
[----:B-----5:R-:W-:-:S05]  /*2c70*/  PRMT R0, R72, 0x8880, RZ ;  /* 0x0000888048007816 */ /* 0x020fca00000000ff */
[----:B------:R-:W-:-:S07]  /*2c80*/  IMAD R3, R0, R59, RZ ;  /* 0x0000003b00037224 */ /* 0x000fce00078e02ff */
.L_x_48:
[----:B------:R-:W-:Y:S05]  /*2c90*/  BSYNC B1 ;  /* 0x0000000000017941 */ /* 0x000fea0003800000 */
.L_x_47:
[----:B---3--:R-:W-:Y:S01]  /*2ca0*/  @!P5 IMAD R13, R28, R58, R3 ;  /* 0x0000003a1c0dd224 */ /* 0x008fe200078e0203 */
[----:B------:R-:W-:Y:S04]  /*2cb0*/  BSSY B1, `(.L_x_49) ;  /* 0x0000006000017945 */ /* 0x000fe80003800000 */
[----:B------:R3:W-:Y:S01]  /*2cc0*/  @!P5 STG.E.U8 desc[UR36][R6.64+0x8], R13 ;  /* 0x0000080d0600d986 */ /* 0x0007e2000c101124 */
[----:B------:R-:W-:Y:S05]  /*2cd0*/  @P4 BRA `(.L_x_50) ;  /* 0x00000000000c4947 */ /* 0x000fea0003800000 */
[----:B------:R-:W5:Y:S02]  /*2ce0*/  LDG.E.U8 R72, desc[UR36][R8.64+0x9] ;  /* 0x0000092408487981 */ /* 0x000f64000c1e1100 */
[----:B-----5:R-:W-:-:S05]  /*2cf0*/  PRMT R0, R72, 0x8880, RZ ;  /* 0x0000888048007816 */ /* 0x020fca00000000ff */
[----:B------:R-:W-:-:S07]  /*2d00*/  IMAD R3, R0, R59, RZ ;  /* 0x0000003b00037224 */ /* 0x000fce00078e02ff */
.L_x_50:
[----:B------:R-:W-:Y:S05]  /*2d10*/  BSYNC B1 ;  /* 0x0000000000017941 */ /* 0x000fea0003800000 */
.L_x_49:
[C---:B------:R-:W-:Y:S01]  /*2d20*/  ISETP.LT.OR P1, PT, R22.reuse, 0x9, !P1 ;  /* 0x000000091600780c */ /* 0x040fe20004f21670 */
[----:B------:R-:W-:Y:S01]  /*2d30*/  @!P4 IMAD R29, R29, R58, R3 ;  /* 0x0000003a1d1dc224 */ /* 0x000fe200078e0203 */
[C---:B------:R-:W-:Y:S01]  /*2d40*/  ISETP.GE.AND P3, PT, R75.reuse, 0x11, PT ;  /* 0x000000114b00780c */ /* 0x040fe20003f66270 */
[----:B------:R-:W-:Y:S01]  /*2d50*/  BSSY B1, `(.L_x_51) ;  /* 0x000000a000017945 */ /* 0x000fe20003800000 */
[----:B------:R-:W-:Y:S02]  /*2d60*/  ISETP.GE.AND P2, PT, R75, 0x12, PT ;  /* 0x000000124b00780c */ /* 0x000fe40003f46270 */
[----:B------:R0:W-:Y:S01]  /*2d70*/  @!P4 STG.E.U8 desc[UR36][R6.64+0x9], R29 ;  /* 0x0000091d0600c986 */ /* 0x0001e2000c101124 */
[C---:B------:R-:W-:Y:S02]  /*2d80*/  ISETP.LT.OR P0, PT, R22.reuse, 0x9, !P0 ;  /* 0x000000091600780c */ /* 0x040fe40004701670 */
[C---:B------:R-:W-:Y:S02]  /*2d90*/  ISETP.LT.OR P5, PT, R22.reuse, 0x1, !P3 ;  /* 0x000000011600780c */ /* 0x040fe40005fa1670 */
[----:B------:R-:W-:-:S02]  /*2da0*/  ISETP.LT.OR P4, PT, R22, 0x1, !P2 ;  /* 0x000000011600780c */ /* 0x000fc40005781670 */
[----:B------:R-:W-:Y:S11]  /*2db0*/  @P1 BRA `(.L_x_52) ;  /* 0x00000000000c1947 */ /* 0x000ff60003800000 */
[----:B------:R-:W5:Y:S02]  /*2dc0*/  LDG.E.U8 R72, desc[UR36][R10.64+0x8] ;  /* 0x000008240a487981 */ /* 0x000f64000c1e1100 */
[----:B-----5:R-:W-:-:S05]  /*2dd0*/  PRMT R0, R72, 0x8880, RZ ;  /* 0x0000888048007816 */ /* 0x020fca00000000ff */
[----:B------:R-:W-:-:S07]  /*2de0*/  IMAD R3, R0, R59, RZ ;  /* 0x0000003b00037224 */ /* 0x000fce00078e02ff */
.L_x_52:
[----:B------:R-:W-:Y:S05]  /*2df0*/  BSYNC B1 ;  /* 0x0000000000017941 */ /* 0x000fea0003800000 */
.L_x_51:
[----:B---3--:R-:W-:Y:S01]  /*2e00*/  @!P1 IMAD R13, R30, R58, R3 ;  /* 0x0000003a1e0d9224 */ /* 0x008fe200078e0203 */
[----:B------:R-:W-:Y:S04]  /*2e10*/  BSSY B1, `(.L_x_53) ;  /* 0x0000006000017945 */ /* 0x000fe80003800000 */
[----:B------:R3:W-:Y:S01]  /*2e20*/  @!P1 STG.E.U8 desc[UR36][R4.64+0x8], R13 ;  /* 0x0000080d04009986 */ /* 0x0007e2000c101124 */
[----:B------:R-:W-:Y:S05]  /*2e30*/  @P0 BRA `(.L_x_54) ;  /* 0x00000000000c0947 */ /* 0x000fea0003800000 */
[----:B------:R-:W5:Y:S02]  /*2e40*/  LDG.E.U8 R72, desc[UR36][R10.64+0x9] ;  /* 0x000009240a487981 */ /* 0x000f64000c1e1100 */
[----:B-----5:R-:W-:-:S05]  /*2e50*/  PRMT R0, R72, 0x8880, RZ ;  /* 0x0000888048007816 */ /* 0x020fca00000000ff */
[----:B------:R-:W-:-:S07]  /*2e60*/  IMAD R3, R0, R59, RZ ;  /* 0x0000003b00037224 */ /* 0x000fce00078e02ff */
.L_x_54:
[----:B------:R-:W-:Y:S05]  /*2e70*/  BSYNC B1 ;  /* 0x0000000000017941 */ /* 0x000fea0003800000 */
.L_x_53:
[----:B------:R-:W-:Y:S01]  /*2e80*/  @!P0 IMAD R31, R31, R58, R3 ;  /* 0x0000003a1f1f8224 */ /* 0x000fe200078e0203 */
[----:B------:R-:W-:Y:S04]  /*2e90*/  BSSY B1, `(.L_x_55) ;  /* 0x0000006000017945 */ /* 0x000fe80003800000 */
[----:B------:R0:W-:Y:S01]  /*2ea0*/  @!P0 STG.E.U8 desc[UR36][R4.64+0x9], R31 ;  /* 0x0000091f04008986 */ /* 0x0001e2000c101124 */
[----:B------:R-:W-:Y:S05]  /*2eb0*/  @P5 BRA `(.L_x_56) ;  /* 0x00000000000c5947 */ /* 0x000fea0003800000 */
[----:B------:R-:W5:Y:S02]  /*2ec0*/  LDG.E.U8 R72, desc[UR36][R8.64+0x10] ;  /* 0x0000102408487981 */ /* 0x000f64000c1e1100 */
[----:B-----5:R-:W-:-:S05]  /*2ed0*/  PRMT R0, R72, 0x8880, RZ ;  /* 0x0000888048007816 */ /* 0x020fca00000000ff */
[----:B------:R-:W-:-:S07]  /*2ee0*/  IMAD R3, R0, R59, RZ ;  /* 0x0000003b00037224 */ /* 0x000fce00078e02ff */
.L_x_56:
[----:B------:R-:W-:Y:S05]  /*2ef0*/  BSYNC B1 ;  /* 0x0000000000017941 */ /* 0x000fea0003800000 */
.L_x_55:
[----:B---3--:R-:W-:Y:S01]  /*2f00*/  @!P5 IMAD R13, R32, R58, R3 ;  /* 0x0000003a200dd224 */ /* 0x008fe200078e0203 */
[----:B------:R-:W-:Y:S04]  /*2f10*/  BSSY B1, `(.L_x_57) ;  /* 0x0000006000017945 */ /* 0x000fe80003800000 */
[----:B------:R3:W-:Y:S01]  /*2f20*/  @!P5 STG.E.U8 desc[UR36][R6.64+0x10], R13 ;  /* 0x0000100d0600d986 */ /* 0x0007e2000c101124 */
[----:B------:R-:W-:Y:S05]  /*2f30*/  @P4 BRA `(.L_x_58) ;  /* 0x00000000000c4947 */ /* 0x000fea0003800000 */
[----:B------:R-:W5:Y:S02]  /*2f40*/  LDG.E.U8 R72, desc[UR36][R8.64+0x11] ;  /* 0x0000112408487981 */ /* 0x000f64000c1e1100 */
[----:B-----5:R-:W-:-:S05]  /*2f50*/  PRMT R0, R72, 0x8880, RZ ;  /* 0x0000888048007816 */ /* 0x020fca00000000ff */
[----:B------:R-:W-:-:S07]  /*2f60*/  IMAD R3, R0, R59, RZ ;  /* 0x0000003b00037224 */ /* 0x000fce00078e02ff */
.L_x_58:
[----:B------:R-:W-:Y:S05]  /*2f70*/  BSYNC B1 ;  /* 0x0000000000017941 */ /* 0x000fea0003800000 */
.L_x_57:
        /* <DEDUP_REMOVED lines=13> */
.L_x_60:
[----:B------:R-:W-:Y:S05]  /*3050*/  BSYNC B1 ;  /* 0x0000000000017941 */ /* 0x000fea0003800000 */
.L_x_59:
[----:B---3--:R-:W-:Y:S01]  /*3060*/  @!P3 IMAD R13, R34, R58, R3 ;  /* 0x0000003a220db224 */ /* 0x008fe200078e0203 */
[----:B------:R-:W-:Y:S04]  /*3070*/  BSSY B1, `(.L_x_61) ;  /* 0x0000006000017945 */ /* 0x000fe80003800000 */
[----:B------:R3:W-:Y:S01]  /*3080*/  @!P3 STG.E.U8 desc[UR36][R4.64+0x10], R13 ;  /* 0x0000100d0400b986 */ /* 0x0007e2000c101124 */
[----:B------:R-:W-:Y:S05]  /*3090*/  @P2 BRA `(.L_x_62) ;  /* 0x00000000000c2947 */ /* 0x000fea0003800000 */
[----:B------:R-:W5:Y:S02]  /*30a0*/  LDG.E.U8 R72, desc[UR36][R10.64+0x11] ;  /* 0x000011240a487981 */ /* 0x000f64000c1e1100 */
[----:B-----5:R-:W-:-:S05]  /*30b0*/  PRMT R0, R72, 0x8880, RZ ;  /* 0x0000888048007816 */ /* 0x020fca00000000ff */
[----:B------:R-:W-:-:S07]  /*30c0*/  IMAD R3, R0, R59, RZ ;  /* 0x0000003b00037224 */ /* 0x000fce00078e02ff */
.L_x_62:
[----:B------:R-:W-:Y:S05]  /*30d0*/  BSYNC B1 ;  /* 0x0000000000017941 */ /* 0x000fea0003800000 */
.L_x_61:
[----:B------:R-:W-:Y:S01]  /*30e0*/  @!P2 IMAD R35, R35, R58, R3 ;  /* 0x0000003a2323a224 */ /* 0x000fe200078e0203 */
[----:B------:R-:W-:Y:S04]  /*30f0*/  BSSY B1, `(.L_x_63) ;  /* 0x0000006000017945 */ /* 0x000fe80003800000 */
[----:B------:R0:W-:Y:S01]  /*3100*/  @!P2 STG.E.U8 desc[UR36][R4.64+0x11], R35 ;  /* 0x000011230400a986 */ /* 0x0001e2000c101124 */
[----:B------:R-:W-:Y:S05]  /*3110*/  @P5 BRA `(.L_x_64) ;  /* 0x00000000000c5947 */ /* 0x000fea0003800000 */
[----:B------:R-:W5:Y:S02]  /*3120*/  LDG.E.U8 R72, desc[UR36][R8.64+0x18] ;  /* 0x0000182408487981 */ /* 0x000f64000c1e1100 */
[----:B-----5:R-:W-:-:S05]  /*3130*/  PRMT R0, R72, 0x8880, RZ ;  /* 0x0000888048007816 */ /* 0x020fca00000000ff */
[----:B------:R-:W-:-:S07]  /*3140*/  IMAD R3, R0, R59, RZ ;  /* 0x0000003b00037224 */ /* 0x000fce00078e02ff */
.L_x_64:
[----:B------:R-:W-:Y:S05]  /*3150*/  BSYNC B1 ;  /* 0x0000000000017941 */ /* 0x000fea0003800000 */
.L_x_63:
[----:B---3--:R-:W-:Y:S01]  /*3160*/  @!P5 IMAD R13, R36, R58, R3 ;  /* 0x0000003a240dd224 */ /* 0x008fe200078e0203 */
[----:B------:R-:W-:Y:S04]  /*3170*/  BSSY B1, `(.L_x_65) ;  /* 0x0000006000017945 */ /* 0x000fe80003800000 */
[----:B------:R3:W-:Y:S01]  /*3180*/  @!P5 STG.E.U8 desc[UR36][R6.64+0x18], R13 ;  /* 0x0000180d0600d986 */ /* 0x0007e2000c101124 */
[----:B------:R-:W-:Y:S05]  /*3190*/  @P4 BRA `(.L_x_66) ;  /* 0x00000000000c4947 */ /* 0x000fea0003800000 */
[----:B------:R-:W5:Y:S02]  /*31a0*/  LDG.E.U8 R72, desc[UR36][R8.64+0x19] ;  /* 0x0000192408487981 */ /* 0x000f64000c1e1100 */
[----:B-----5:R-:W-:-:S05]  /*31b0*/  PRMT R0, R72, 0x8880, RZ ;  /* 0x0000888048007816 */ /* 0x020fca00000000ff */
[----:B------:R-:W-:-:S07]  /*31c0*/  IMAD R3, R0, R59, RZ ;  /* 0x0000003b00037224 */ /* 0x000fce00078e02ff */
.L_x_66:
[----:B------:R-:W-:Y:S05]  /*31d0*/  BSYNC B1 ;  /* 0x0000000000017941 */ /* 0x000fea0003800000 */
.L_x_65:
        /* <DEDUP_REMOVED lines=13> */
.L_x_68:
[----:B------:R-:W-:Y:S05]  /*32b0*/  BSYNC B1 ;  /* 0x0000000000017941 */ /* 0x000fea0003800000 */
.L_x_67:
[----:B---3--:R-:W-:Y:S01]  /*32c0*/  @!P1 IMAD R13, R38, R58, R3 ;  /* 0x0000003a260d9224 */ /* 0x008fe200078e0203 */
[----:B------:R-:W-:Y:S04]  /*32d0*/  BSSY B1, `(.L_x_69) ;  /* 0x0000006000017945 */ /* 0x000fe80003800000 */
[----:B------:R3:W-:Y:S01]  /*32e0*/  @!P1 STG.E.U8 desc[UR36][R4.64+0x18], R13 ;  /* 0x0000180d04009986 */ /* 0x0007e2000c101124 */
[----:B------:R-:W-:Y:S05]  /*32f0*/  @P4 BRA `(.L_x_70) ;  /* 0x00000000000c4947 */ /* 0x000fea0003800000 */
[----:B------:R-:W5:Y:S02]  /*3300*/  LDG.E.U8 R72, desc[UR36][R10.64+0x19] ;  /* 0x000019240a487981 */ /* 0x000f64000c1e1100 */
[----:B-----5:R-:W-:-:S05]  /*3310*/  PRMT R0, R72, 0x8880, RZ ;  /* 0x0000888048007816 */ /* 0x020fca00000000ff */
[----:B------:R-:W-:-:S07]  /*3320*/  IMAD R3, R0, R59, RZ ;  /* 0x0000003b00037224 */ /* 0x000fce00078e02ff */
.L_x_70:
[----:B------:R-:W-:Y:S05]  /*3330*/  BSYNC B1 ;  /* 0x0000000000017941 */ /* 0x000fea0003800000 */
.L_x_69:
[----:B------:R-:W-:Y:S01]  /*3340*/  @!P4 IMAD R39, R39, R58, R3 ;  /* 0x0000003a2727c224 */ /* 0x000fe200078e0203 */
[----:B------:R-:W-:Y:S04]  /*3350*/  BSSY B1, `(.L_x_71) ;  /* 0x0000006000017945 */ /* 0x000fe80003800000 */
[----:B------:R0:W-:Y:S01]  /*3360*/  @!P4 STG.E.U8 desc[UR36][R4.64+0x19], R39 ;  /* 0x000019270400c986 */ /* 0x0001e2000c101124 */
[----:B------:R-:W-:Y:S05]  /*3370*/  @P5 BRA `(.L_x_72) ;  /* 0x00000000000c5947 */ /* 0x000fea0003800000 */
[----:B------:R-:W5:Y:S02]  /*3380*/  LDG.E.U8 R72, desc[UR36][R8.64+0x20] ;  /* 0x0000202408487981 */ /* 0x000f64000c1e1100 */
[----:B-----5:R-:W-:-:S05]  /*3390*/  PRMT R0, R72, 0x8880, RZ ;  /* 0x0000888048007816 */ /* 0x020fca00000000ff */
[----:B------:R-:W-:-:S07]  /*33a0*/  IMAD R3, R0, R59, RZ ;  /* 0x0000003b00037224 */ /* 0x000fce00078e02ff */
.L_x_72:
[----:B------:R-:W-:Y:S05]  /*33b0*/  BSYNC B1 ;  /* 0x0000000000017941 */ /* 0x000fea0003800000 */
.L_x_71:
[----:B---3--:R-:W-:Y:S01]  /*33c0*/  @!P5 IMAD R13, R40, R58, R3 ;  /* 0x0000003a280dd224 */ /* 0x008fe200078e0203 */
[----:B------:R-:W-:Y:S04]  /*33d0*/  BSSY B1, `(.L_x_73) ;  /* 0x0000006000017945 */ /* 0x000fe80003800000 */
[----:B------:R3:W-:Y:S01]  /*33e0*/  @!P5 STG.E.U8 desc[UR36][R6.64+0x20], R13 ;  /* 0x0000200d0600d986 */ /* 0x0007e2000c101124 */
[----:B------:R-:W-:Y:S05]  /*33f0*/  @P0 BRA `(.L_x_74) ;  /* 0x00000000000c0947 */ /* 0x000fea0003800000 */
[----:B------:R-:W5:Y:S02]  /*3400*/  LDG.E.U8 R72, desc[UR36][R8.64+0x21] ;  /* 0x0000212408487981 */ /* 0x000f64000c1e1100 */
[----:B-----5:R-:W-:-:S05]  /*3410*/  PRMT R0, R72, 0x8880, RZ ;  /* 0x0000888048007816 */ /* 0x020fca00000000ff */
[----:B------:R-:W-:-:S07]  /*3420*/  IMAD R3, R0, R59, RZ ;  /* 0x0000003b00037224 */ /* 0x000fce00078e02ff */
.L_x_74:
[----:B------:R-:W-:Y:S05]  /*3430*/  BSYNC B1 ;  /* 0x0000000000017941 */ /* 0x000fea0003800000 */
.L_x_73:
        /* <DEDUP_REMOVED lines=13> */
.L_x_76:
[----:B------:R-:W-:Y:S05]  /*3510*/  BSYNC B1 ;  /* 0x0000000000017941 */ /* 0x000fea0003800000 */
.L_x_75:
[----:B---3--:R-:W-:Y:S01]  /*3520*/  @!P3 IMAD R13, R42, R58, R3 ;  /* 0x0000003a2a0db224 */ /* 0x008fe200078e0203 */
[----:B------:R-:W-:Y:S04]  /*3530*/  BSSY B1, `(.L_x_77) ;  /* 0x0000006000017945 */ /* 0x000fe80003800000 */
[----:B------:R3:W-:Y:S01]  /*3540*/  @!P3 STG.E.U8 desc[UR36][R4.64+0x20], R13 ;  /* 0x0000200d0400b986 */ /* 0x0007e2000c101124 */
[----:B------:R-:W-:Y:S05]  /*3550*/  @P2 BRA `(.L_x_78) ;  /* 0x00000000000c2947 */ /* 0x000fea0003800000 */
[----:B------:R-:W5:Y:S02]  /*3560*/  LDG.E.U8 R72, desc[UR36][R10.64+0x21] ;  /* 0x000021240a487981 */ /* 0x000f64000c1e1100 */
[----:B-----5:R-:W-:-:S05]  /*3570*/  PRMT R0, R72, 0x8880, RZ ;  /* 0x0000888048007816 */ /* 0x020fca00000000ff */
[----:B------:R-:W-:-:S07]  /*3580*/  IMAD R3, R0, R59, RZ ;  /* 0x0000003b00037224 */ /* 0x000fce00078e02ff */
.L_x_78:
[----:B------:R-:W-:Y:S05]  /*3590*/  BSYNC B1 ;  /* 0x0000000000017941 */ /* 0x000fea0003800000 */
.L_x_77:
[----:B------:R-:W-:Y:S01]  /*35a0*/  @!P2 IMAD R43, R43, R58, R3 ;  /* 0x0000003a2b2ba224 */ /* 0x000fe200078e0203 */
[----:B------:R-:W-:Y:S04]  /*35b0*/  BSSY B1, `(.L_x_79) ;  /* 0x0000006000017945 */ /* 0x000fe80003800000 */
[----:B------:R0:W-:Y:S01]  /*35c0*/  @!P2 STG.E.U8 desc[UR36][R4.64+0x21], R43 ;  /* 0x0000212b0400a986 */ /* 0x0001e2000c101124 */
[----:B------:R-:W-:Y:S05]  /*35d0*/  @P0 BRA `(.L_x_80) ;  /* 0x00000000000c0947 */ /* 0x000fea0003800000 */
[----:B------:R-:W5:Y:S02]  /*35e0*/  LDG.E.U8 R72, desc[UR36][R8.64+0x28] ;  /* 0x0000282408487981 */ /* 0x000f64000c1e1100 */
[----:B-----5:R-:W-:-:S05]  /*35f0*/  PRMT R0, R72, 0x8880, RZ ;  /* 0x0000888048007816 */ /* 0x020fca00000000ff */
[----:B------:R-:W-:-:S07]  /*3600*/  IMAD R3, R0, R59, RZ ;  /* 0x0000003b00037224 */ /* 0x000fce00078e02ff */
.L_x_80:
[----:B------:R-:W-:Y:S05]  /*3610*/  BSYNC B1 ;  /* 0x0000000000017941 */ /* 0x000fea0003800000 */
.L_x_79:
[----:B---3--:R-:W-:Y:S01]  /*3620*/  @!P0 IMAD R13, R44, R58, R3 ;  /* 0x0000003a2c0d8224 */ /* 0x008fe200078e0203 */
[----:B------:R-:W-:Y:S04]  /*3630*/  BSSY B1, `(.L_x_81) ;  /* 0x0000006000017945 */ /* 0x000fe80003800000 */
[----:B------:R3:W-:Y:S01]  /*3640*/  @!P0 STG.E.U8 desc[UR36][R6.64+0x28], R13 ;  /* 0x0000280d06008986 */ /* 0x0007e2000c101124 */
[----:B------:R-:W-:Y:S05]  /*3650*/  @P5 BRA `(.L_x_82) ;  /* 0x00000000000c5947 */ /* 0x000fea0003800000 */
[----:B------:R-:W5:Y:S02]  /*3660*/  LDG.E.U8 R72, desc[UR36][R8.64+0x29] ;  /* 0x0000292408487981 */ /* 0x000f64000c1e1100 */
[----:B-----5:R-:W-:-:S05]  /*3670*/  PRMT R0, R72, 0x8880, RZ ;  /* 0x0000888048007816 */ /* 0x020fca00000000ff */
[----:B------:R-:W-:-:S07]  /*3680*/  IMAD R3, R0, R59, RZ ;  /* 0x0000003b00037224 */ /* 0x000fce00078e02ff */
.L_x_82:
[----:B------:R-:W-:Y:S05]  /*3690*/  BSYNC B1 ;  /* 0x0000000000017941 */ /* 0x000fea0003800000 */
.L_x_81:
        /* <DEDUP_REMOVED lines=13> */
.L_x_84:
[----:B------:R-:W-:Y:S05]  /*3770*/  BSYNC B1 ;  /* 0x0000000000017941 */ /* 0x000fea0003800000 */
.L_x_83:
[----:B---3--:R-:W-:Y:S01]  /*3780*/  @!P4 IMAD R13, R46, R58, R3 ;  /* 0x0000003a2e0dc224 */ /* 0x008fe200078e0203 */
[----:B------:R-:W-:Y:S04]  /*3790*/  BSSY B1, `(.L_x_85) ;  /* 0x0000006000017945 */ /* 0x000fe80003800000 */
[----:B------:R3:W-:Y:S01]  /*37a0*/  @!P4 STG.E.U8 desc[UR36][R4.64+0x28], R13 ;  /* 0x0000280d0400c986 */ /* 0x0007e2000c101124 */
[----:B------:R-:W-:Y:S05]  /*37b0*/  @P1 BRA `(.L_x_86) ;  /* 0x00000000000c1947 */ /* 0x000fea0003800000 */
[----:B------:R-:W5:Y:S02]  /*37c0*/  LDG.E.U8 R72, desc[UR36][R10.64+0x29] ;  /* 0x000029240a487981 */ /* 0x000f64000c1e1100 */
[----:B-----5:R-:W-:-:S05]  /*37d0*/  PRMT R0, R72, 0x8880, RZ ;  /* 0x0000888048007816 */ /* 0x020fca00000000ff */
[----:B------:R-:W-:-:S07]  /*37e0*/  IMAD R3, R0, R59, RZ ;  /* 0x0000003b00037224 */ /* 0x000fce00078e02ff */
.L_x_86:
[----:B------:R-:W-:Y:S05]  /*37f0*/  BSYNC B1 ;  /* 0x0000000000017941 */ /* 0x000fea0003800000 */
.L_x_85:
[----:B------:R-:W-:Y:S01]  /*3800*/  @!P1 IMAD R47, R47, R58, R3 ;  /* 0x0000003a2f2f9224 */ /* 0x000fe200078e0203 */
[----:B------:R-:W-:Y:S04]  /*3810*/  BSSY B1, `(.L_x_87) ;  /* 0x0000006000017945 */ /* 0x000fe80003800000 */
[----:B------:R0:W-:Y:S01]  /*3820*/  @!P1 STG.E.U8 desc[UR36][R4.64+0x29], R47 ;  /* 0x0000292f04009986 */ /* 0x0001e2000c101124 */
[----:B------:R-:W-:Y:S05]  /*3830*/  @P3 BRA `(.L_x_88) ;  /* 0x00000000000c3947 */ /* 0x000fea0003800000 */
[----:B------:R-:W5:Y:S02]  /*3840*/  LDG.E.U8 R72, desc[UR36][R8.64+0x30] ;  /* 0x0000302408487981 */ /* 0x000f64000c1e1100 */
[----:B-----5:R-:W-:-:S05]  /*3850*/  PRMT R0, R72, 0x8880, RZ ;  /* 0x0000888048007816 */ /* 0x020fca00000000ff */
[----:B------:R-:W-:-:S07]  /*3860*/  IMAD R3, R0, R59, RZ ;  /* 0x0000003b00037224 */ /* 0x000fce00078e02ff */
.L_x_88:
[----:B------:R-:W-:Y:S05]  /*3870*/  BSYNC B1 ;  /* 0x0000000000017941 */ /* 0x000fea0003800000 */
.L_x_87:
[----:B---3--:R-:W-:Y:S01]  /*3880*/  @!P3 IMAD R13, R48, R58, R3 ;  /* 0x0000003a300db224 */ /* 0x008fe200078e0203 */
[----:B------:R-:W-:Y:S04]  /*3890*/  BSSY B1, `(.L_x_89) ;  /* 0x0000006000017945 */ /* 0x000fe80003800000 */
[----:B------:R3:W-:Y:S01]  /*38a0*/  @!P3 STG.E.U8 desc[UR36][R6.64+0x30], R13 ;  /* 0x0000300d0600b986 */ /* 0x0007e2000c101124 */
[----:B------:R-:W-:Y:S05]  /*38b0*/  @P5 BRA `(.L_x_90) ;  /* 0x00000000000c5947 */ /* 0x000fea0003800000 */
[----:B------:R-:W5:Y:S02]  /*38c0*/  LDG.E.U8 R72, desc[UR36][R8.64+0x31] ;  /* 0x0000312408487981 */ /* 0x000f64000c1e1100 */
[----:B-----5:R-:W-:-:S05]  /*38d0*/  PRMT R0, R72, 0x8880, RZ ;  /* 0x0000888048007816 */ /* 0x020fca00000000ff */
[----:B------:R-:W-:-:S07]  /*38e0*/  IMAD R3, R0, R59, RZ ;  /* 0x0000003b00037224 */ /* 0x000fce00078e02ff */
.L_x_90:
[----:B------:R-:W-:Y:S05]  /*38f0*/  BSYNC B1 ;  /* 0x0000000000017941 */ /* 0x000fea0003800000 */
.L_x_89:
        /* <DEDUP_REMOVED lines=9> */
[----:B------:R-:W-:Y:S01]  /*3990*/  ISETP.LT.OR P3, PT, R22, 0x9, !P3 ;  /* 0x000000091600780c */ /* 0x000fe20005f61670 */
[----:B------:R-:W-:-:S12]  /*39a0*/  @P2 BRA `(.L_x_92) ;  /* 0x00000000000c2947 */ /* 0x000fd80003800000 */
[----:B------:R-:W5:Y:S02]  /*39b0*/  LDG.E.U8 R72, desc[UR36][R10.64+0x30] ;  /* 0x000030240a487981 */ /* 0x000f64000c1e1100 */
[----:B-----5:R-:W-:-:S05]  /*39c0*/  PRMT R0, R72, 0x8880, RZ ;  /* 0x0000888048007816 */ /* 0x020fca00000000ff */
[----:B------:R-:W-:-:S07]  /*39d0*/  IMAD R3, R0, R59, RZ ;  /* 0x0000003b00037224 */ /* 0x000fce00078e02ff */
.L_x_92:
[----:B------:R-:W-:Y:S05]  /*39e0*/  BSYNC B1 ;  /* 0x0000000000017941 */ /* 0x000fea0003800000 */
.L_x_91:
[----:B---3--:R-:W-:Y:S01]  /*39f0*/  @!P2 IMAD R13, R50, R58, R3 ;  /* 0x0000003a320da224 */ /* 0x008fe200078e0203 */
[----:B------:R-:W-:Y:S04]  /*3a00*/  BSSY B1, `(.L_x_93) ;  /* 0x0000006000017945 */ /* 0x000fe80003800000 */
[----:B------:R3:W-:Y:S01]  /*3a10*/  @!P2 STG.E.U8 desc[UR36][R4.64+0x30], R13 ;  /* 0x0000300d0400a986 */ /* 0x0007e2000c101124 */
[----:B------:R-:W-:Y:S05]  /*3a20*/  @P0 BRA `(.L_x_94) ;  /* 0x00000000000c0947 */ /* 0x000fea0003800000 */
[----:B------:R-:W5:Y:S02]  /*3a30*/  LDG.E.U8 R72, desc[UR36][R10.64+0x31] ;  /* 0x000031240a487981 */ /* 0x000f64000c1e1100 */
[----:B-----5:R-:W-:-:S05]  /*3a40*/  PRMT R0, R72, 0x8880, RZ ;  /* 0x0000888048007816 */ /* 0x020fca00000000ff */
[----:B------:R-:W-:-:S07]  /*3a50*/  IMAD R3, R0, R59, RZ ;  /* 0x0000003b00037224 */ /* 0x000fce00078e02ff */
.L_x_94:
[----:B------:R-:W-:Y:S05]  /*3a60*/  BSYNC B1 ;  /* 0x0000000000017941 */ /* 0x000fea0003800000 */
.L_x_93:
[----:B------:R-:W-:Y:S01]  /*3a70*/  @!P0 IMAD R51, R51, R58, R3 ;  /* 0x0000003a33338224 */ /* 0x000fe200078e0203 */
[----:B------:R-:W-:Y:S04]  /*3a80*/  BSSY B1, `(.L_x_95) ;  /* 0x0000006000017945 */ /* 0x000fe80003800000 */
[----:B------:R0:W-:Y:S01]  /*3a90*/  @!P0 STG.E.U8 desc[UR36][R4.64+0x31], R51 ;  /* 0x0000313304008986 */ /* 0x0001e2000c101124 */
[----:B------:R-:W-:Y:S05]  /*3aa0*/  @P5 BRA `(.L_x_96) ;  /* 0x00000000000c5947 */ /* 0x000fea0003800000 */
[----:B------:R-:W5:Y:S02]  /*3ab0*/  LDG.E.U8 R72, desc[UR36][R8.64+0x38] ;  /* 0x0000382408487981 */ /* 0x000f64000c1e1100 */
[----:B-----5:R-:W-:-:S05]  /*3ac0*/  PRMT R0, R72, 0x8880, RZ ;  /* 0x0000888048007816 */ /* 0x020fca00000000ff */
[----:B------:R-:W-:-:S07]  /*3ad0*/  IMAD R3, R0, R59, RZ ;  /* 0x0000003b00037224 */ /* 0x000fce00078e02ff */
.L_x_96:
[----:B------:R-:W-:Y:S05]  /*3ae0*/  BSYNC B1 ;  /* 0x0000000000017941 */ /* 0x000fea0003800000 */
.L_x_95:
[----:B---3--:R-:W-:Y:S01]  /*3af0*/  @!P5 IMAD R13, R52, R58, R3 ;  /* 0x0000003a340dd224 */ /* 0x008fe200078e0203 */
[----:B------:R-:W-:Y:S04]  /*3b00*/  BSSY B1, `(.L_x_97) ;  /* 0x0000006000017945 */ /* 0x000fe80003800000 */
[----:B------:R3:W-:Y:S01]  /*3b10*/  @!P5 STG.E.U8 desc[UR36][R6.64+0x38], R13 ;  /* 0x0000380d0600d986 */ /* 0x0007e2000c101124 */
[----:B------:R-:W-:Y:S05]  /*3b20*/  @P4 BRA `(.L_x_98) ;  /* 0x00000000000c4947 */ /* 0x000fea0003800000 */
[----:B------:R-:W5:Y:S02]  /*3b30*/  LDG.E.U8 R72, desc[UR36][R8.64+0x39] ;  /* 0x0000392408487981 */ /* 0x000f64000c1e1100 */
[----:B-----5:R-:W-:-:S05]  /*3b40*/  PRMT R0, R72, 0x8880, RZ ;  /* 0x0000888048007816 */ /* 0x020fca00000000ff */
[----:B------:R-:W-:-:S07]  /*3b50*/  IMAD R3, R0, R59, RZ ;  /* 0x0000003b00037224 */ /* 0x000fce00078e02ff */
.L_x_98:
[----:B------:R-:W-:Y:S05]  /*3b60*/  BSYNC B1 ;  /* 0x0000000000017941 */ /* 0x000fea0003800000 */
.L_x_97:
[----:B------:R-:W-:Y:S01]  /*3b70*/  @!P4 IMAD R53, R53, R58, R3 ;  /* 0x0000003a3535c224 */ /* 0x000fe200078e0203 */
[----:B------:R-:W-:Y:S04]  /*3b80*/  BSSY B1, `(.L_x_99) ;  /* 0x0000006000017945 */ /* 0x000fe80003800000 */
[----:B------:R0:W-:Y:S01]  /*3b90*/  @!P4 STG.E.U8 desc[UR36][R6.64+0x39], R53 ;  /* 0x000039350600c986 */ /* 0x0001e2000c101124 */
[----:B------:R-:W-:Y:S05]  /*3ba0*/  @P3 BRA `(.L_x_100) ;  /* 0x00000000000c3947 */ /* 0x000fea0003800000 */
[----:B------:R-:W5:Y:S02]  /*3bb0*/  LDG.E.U8 R72, desc[UR36][R10.64+0x38] ;  /* 0x000038240a487981 */ /* 0x000f64000c1e1100 */
[----:B-----5:R-:W-:-:S05]  /*3bc0*/  PRMT R0, R72, 0x8880, RZ ;  /* 0x0000888048007816 */ /* 0x020fca00000000ff */
[----:B------:R-:W-:-:S07]  /*3bd0*/  IMAD R3, R0, R59, RZ ;  /* 0x0000003b00037224 */ /* 0x000fce00078e02ff */
.L_x_100:
[----:B------:R-:W-:Y:S05]  /*3be0*/  BSYNC B1 ;  /* 0x0000000000017941 */ /* 0x000fea0003800000 */
.L_x_99:
[----:B0123--:R-:W-:Y:S01]  /*3bf0*/  @!P3 IMAD R7, R54, R58, R3 ;  /* 0x0000003a3607b224 */ /* 0x00ffe200078e0203 */
[----:B------:R-:W-:Y:S01]  /*3c00*/  ISETP.LT.OR P1, PT, R22, 0x9, !P1 ;  /* 0x000000091600780c */ /* 0x000fe20004f21670 */
[----:B------:R-:W-:Y:S03]  /*3c10*/  BSSY B1, `(.L_x_101) ;  /* 0x0000006000017945 */ /* 0x000fe60003800000 */
[----:B------:R0:W-:Y:S09]  /*3c20*/  @!P3 STG.E.U8 desc[UR36][R4.64+0x38], R7 ;  /* 0x000038070400b986 */ /* 0x0001f2000c101124 */
[----:B------:R-:W-:Y:S05]  /*3c30*/  @P1 BRA `(.L_x_102) ;  /* 0x00000000000c1947 */ /* 0x000fea0003800000 */
[----:B------:R-:W2:Y:S02]  /*3c40*/  LDG.E.U8 R72, desc[UR36][R10.64+0x39] ;  /* 0x000039240a487981 */ /* 0x000ea4000c1e1100 */
[----:B--2---:R-:W-:-:S05]  /*3c50*/  PRMT R0, R72, 0x8880, RZ ;  /* 0x0000888048007816 */ /* 0x004fca00000000ff */
[----:B------:R-:W-:-:S07]  /*3c60*/  IMAD R3, R0, R59, RZ ;  /* 0x0000003b00037224 */ /* 0x000fce00078e02ff */
.L_x_102:
[----:B------:R-:W-:Y:S05]  /*3c70*/  BSYNC B1 ;  /* 0x0000000000017941 */ /* 0x000fea0003800000 */
.L_x_101:
[----:B------:R-:W-:Y:S01]  /*3c80*/  IMAD R3, R55, R58, R3 ;  /* 0x0000003a37037224 */ /* 0x000fe200078e0203 */
[----:B------:R-:W-:Y:S06]  /*3c90*/  @P1 BRA `(.L_x_103) ;  /* 0x0000000400c81947 */ /* 0x000fec0003800000 */
[----:B------:R1:W-:Y:S01]  /*3ca0*/  STG.E.U8 desc[UR36][R4.64+0x39], R3 ;  /* 0x0000390304007986 */ /* 0x0003e2000c101124 */
[----:B------:R-:W-:Y:S05]  /*3cb0*/  BRA `(.L_x_103) ;  /* 0x0000000400c07947 */ /* 0x000fea0003800000 */
.L_x_38:
[C---:B------:R-:W-:Y:S02]  /*3cc0*/  ISETP.GE.AND P1, PT, R75.reuse, 0x1, PT ;  /* 0x000000014b00780c */ /* 0x040fe40003f26270 */
[----:B------:R-:W-:Y:S02]  /*3cd0*/  ISETP.GE.AND P0, PT, R75, 0x2, PT ;  /* 0x000000024b00780c */ /* 0x000fe40003f06270 */
[C---:B------:R-:W-:Y:S02]  /*3ce0*/  ISETP.LT.OR P4, PT, R22.reuse, 0x1, !P1 ;  /* 0x000000011600780c */ /* 0x040fe40004f81670 */
[C---:B------:R-:W-:Y:S02]  /*3cf0*/  ISETP.LT.OR P5, PT, R22.reuse, 0x1, !P0 ;  /* 0x000000011600780c */ /* 0x040fe400047a1670 */
[C---:B------:R-:W-:Y:S02]  /*3d00*/  ISETP.LT.OR P1, PT, R22.reuse, 0x9, !P1 ;  /* 0x000000091600780c */ /* 0x040fe40004f21670 */
[----:B------:R-:W-:-:S02]  /*3d10*/  ISETP.LT.OR P0, PT, R22, 0x9, !P0 ;  /* 0x000000091600780c */ /* 0x000fc40004701670 */
[C---:B------:R-:W-:Y:S02]  /*3d20*/  ISETP.GE.AND P3, PT, R75.reuse, 0x9, PT ;  /* 0x000000094b00780c */ /* 0x040fe40003f66270 */
[----:B------:R-:W-:-:S03]  /*3d30*/  ISETP.GE.AND P2, PT, R75, 0xa, PT ;  /* 0x0000000a4b00780c */ /* 0x000fc60003f46270 */
[-C--:B------:R-:W-:Y:S02]  /*3d40*/  @!P4 IMAD R3, R24, R58.reuse, RZ ;  /* 0x0000003a1803c224 */ /* 0x080fe400078e02ff */
[-C--:B------:R-:W-:Y:S02]  /*3d50*/  @!P5 IMAD R25, R25, R58.reuse, RZ ;  /* 0x0000003a1919d224 */ /* 0x080fe400078e02ff */
[-C--:B------:R-:W-:Y:S01]  /*3d60*/  @!P1 IMAD R9, R26, R58.reuse, RZ ;  /* 0x0000003a1a099224 */ /* 0x080fe200078e02ff */
[----:B------:R0:W-:Y:S01]  /*3d70*/  @!P4 STG.E.U8 desc[UR36][R6.64], R3 ;  /* 0x000000030600c986 */ /* 0x0001e2000c101124 */
[C---:B------:R-:W-:Y:S01]  /*3d80*/  ISETP.LT.OR P4, PT, R22.reuse, 0x1, !P3 ;  /* 0x000000011600780c */ /* 0x040fe20005f81670 */
[----:B------:R-:W-:Y:S02]  /*3d90*/  @!P0 IMAD R27, R27, R58, RZ ;  /* 0x0000003a1b1b8224 */ /* 0x000fe400078e02ff */
[----:B------:R-:W-:Y:S01]  /*3da0*/  @!P5 STG.E.U8 desc[UR36][R6.64+0x1], R25 ;  /* 0x000001190600d986 */ /* 0x000fe2000c101124 */
[----:B------:R-:W-:-:S02]  /*3db0*/  ISETP.LT.OR P5, PT, R22, 0x1, !P2 ;  /* 0x000000011600780c */ /* 0x000fc400057a1670 */
[C---:B------:R-:W-:Y:S01]  /*3dc0*/  ISETP.LT.OR P2, PT, R22.reuse, 0x9, !P2 ;  /* 0x000000091600780c */ /* 0x040fe20005741670 */
[----:B------:R1:W-:Y:S01]  /*3dd0*/  @!P1 STG.E.U8 desc[UR36][R4.64], R9 ;  /* 0x0000000904009986 */ /* 0x0003e2000c101124 */
[----:B------:R-:W-:Y:S02]  /*3de0*/  ISETP.LT.OR P1, PT, R22, 0x9, !P3 ;  /* 0x000000091600780c */ /* 0x000fe40005f21670 */
[C---:B------:R-:W-:Y:S01]  /*3df0*/  ISETP.GE.AND P3, PT, R75.reuse, 0x11, PT ;  /* 0x000000114b00780c */ /* 0x040fe20003f66270 */
[----:B------:R-:W-:Y:S01]  /*3e00*/  @!P0 STG.E.U8 desc[UR36][R4.64+0x1], R27 ;  /* 0x0000011b04008986 */ /* 0x000fe2000c101124 */
[----:B------:R-:W-:Y:S01]  /*3e10*/  ISETP.GE.AND P0, PT, R75, 0x12, PT ;  /* 0x000000124b00780c */ /* 0x000fe20003f06270 */
[----:B------:R-:W-:-:S04]  /*3e20*/  @!P4 IMAD R11, R28, R58, RZ ;  /* 0x0000003a1c0bc224 */ /* 0x000fc800078e02ff */
[-C--:B------:R-:W-:Y:S01]  /*3e30*/  @!P5 IMAD R29, R29, R58.reuse, RZ ;  /* 0x0000003a1d1dd224 */ /* 0x080fe200078e02ff */
[----:B------:R-:W-:Y:S01]  /*3e40*/  @!P4 STG.E.U8 desc[UR36][R6.64+0x8], R11 ;  /* 0x0000080b0600c986 */ /* 0x000fe2000c101124 */
[C---:B------:R-:W-:Y:S01]  /*3e50*/  ISETP.LT.OR P4, PT, R22.reuse, 0x1, !P3 ;  /* 0x000000011600780c */ /* 0x040fe20005f81670 */
[-C--:B------:R-:W-:Y:S02]  /*3e60*/  @!P2 IMAD R31, R31, R58.reuse, RZ ;  /* 0x0000003a1f1fa224 */ /* 0x080fe400078e02ff */
[----:B------:R-:W-:Y:S01]  /*3e70*/  @!P5 STG.E.U8 desc[UR36][R6.64+0x9], R29 ;  /* 0x0000091d0600d986 */ /* 0x000fe2000c101124 */
[----:B------:R-:W-:Y:S01]  /*3e80*/  ISETP.LT.OR P5, PT, R22, 0x1, !P0 ;  /* 0x000000011600780c */ /* 0x000fe200047a1670 */
[----:B0-----:R-:W-:Y:S01]  /*3e90*/  @!P1 IMAD R3, R30, R58, RZ ;  /* 0x0000003a1e039224 */ /* 0x001fe200078e02ff */
[----:B------:R-:W-:Y:S01]  /*3ea0*/  ISETP.LT.OR P0, PT, R22, 0x9, !P0 ;  /* 0x000000091600780c */ /* 0x000fe20004701670 */
[----:B------:R-:W-:Y:S01]  /*3eb0*/  @!P2 STG.E.U8 desc[UR36][R4.64+0x9], R31 ;  /* 0x0000091f0400a986 */ /* 0x000fe2000c101124 */
[----:B------:R-:W-:-:S03]  /*3ec0*/  ISETP.GE.AND P2, PT, R75, 0x19, PT ;  /* 0x000000194b00780c */ /* 0x000fc60003f46270 */
[----:B------:R0:W-:Y:S01]  /*3ed0*/  @!P1 STG.E.U8 desc[UR36][R4.64+0x8], R3 ;  /* 0x0000080304009986 */ /* 0x0001e2000c101124 */
[----:B------:R-:W-:Y:S01]  /*3ee0*/  ISETP.LT.OR P1, PT, R22, 0x9, !P3 ;  /* 0x000000091600780c */ /* 0x000fe20005f21670 */
[----:B-1----:R-:W-:Y:S01]  /*3ef0*/  @!P4 IMAD R9, R32, R58, RZ ;  /* 0x0000003a2009c224 */ /* 0x002fe200078e02ff */
[----:B------:R-:W-:-:S03]  /*3f00*/  ISETP.GE.AND P3, PT, R75, 0x1a, PT ;  /* 0x0000001a4b00780c */ /* 0x000fc60003f66270 */
[-C--:B------:R-:W-:Y:S01]  /*3f10*/  @!P5 IMAD R33, R33, R58.reuse, RZ ;  /* 0x0000003a2121d224 */ /* 0x080fe200078e02ff */
[----:B------:R-:W-:Y:S01]  /*3f20*/  @!P4 STG.E.U8 desc[UR36][R6.64+0x10], R9 ;  /* 0x000010090600c986 */ /* 0x000fe2000c101124 */
[C---:B------:R-:W-:Y:S01]  /*3f30*/  ISETP.LT.OR P4, PT, R22.reuse, 0x1, !P3 ;  /* 0x000000011600780c */ /* 0x040fe20005f81670 */
[-C--:B------:R-:W-:Y:S01]  /*3f40*/  @!P0 IMAD R35, R35, R58.reuse, RZ ;  /* 0x0000003a23238224 */ /* 0x080fe200078e02ff */
[C---:B------:R-:W-:Y:S01]  /*3f50*/  ISETP.LT.OR P3, PT, R22.reuse, 0x9, !P3 ;  /* 0x000000091600780c */ /* 0x040fe20005f61670 */
[----:B------:R-:W-:Y:S01]  /*3f60*/  @!P5 STG.E.U8 desc[UR36][R6.64+0x11], R33 ;  /* 0x000011210600d986 */ /* 0x000fe2000c101124 */
[----:B------:R-:W-:Y:S02]  /*3f70*/  ISETP.LT.OR P5, PT, R22, 0x1, !P2 ;  /* 0x000000011600780c */ /* 0x000fe400057a1670 */
[----:B0-----:R-:W-:Y:S01]  /*3f80*/  @!P1 IMAD R3, R34, R58, RZ ;  /* 0x0000003a22039224 */ /* 0x001fe200078e02ff */
[----:B------:R-:W-:Y:S01]  /*3f90*/  @!P0 STG.E.U8 desc[UR36][R4.64+0x11], R35 ;  /* 0x0000112304008986 */ /* 0x000fe2000c101124 */
[----:B------:R-:W-:-:S02]  /*3fa0*/  ISETP.LT.OR P2, PT, R22, 0x9, !P2 ;  /* 0x000000091600780c */ /* 0x000fc40005741670 */
[C---:B------:R-:W-:Y:S01]  /*3fb0*/  ISETP.GE.AND P0, PT, R75.reuse, 0x21, PT ;  /* 0x000000214b00780c */ /* 0x040fe20003f06270 */
[----:B------:R0:W-:Y:S01]  /*3fc0*/  @!P1 STG.E.U8 desc[UR36][R4.64+0x10], R3 ;  /* 0x0000100304009986 */ /* 0x0001e2000c101124 */
[----:B------:R-:W-:Y:S01]  /*3fd0*/  ISETP.GE.AND P1, PT, R75, 0x22, PT ;  /* 0x000000224b00780c */ /* 0x000fe20003f26270 */
[-C--:B------:R-:W-:Y:S02]  /*3fe0*/  @!P4 IMAD R37, R37, R58.reuse, RZ ;  /* 0x0000003a2525c224 */ /* 0x080fe400078e02ff */
[-C--:B------:R-:W-:Y:S02]  /*3ff0*/  @!P3 IMAD R39, R39, R58.reuse, RZ ;  /* 0x0000003a2727b224 */ /* 0x080fe400078e02ff */
[-C--:B------:R-:W-:Y:S01]  /*4000*/  @!P5 IMAD R11, R36, R58.reuse, RZ ;  /* 0x0000003a240bd224 */ /* 0x080fe200078e02ff */
[----:B------:R-:W-:Y:S01]  /*4010*/  @!P4 STG.E.U8 desc[UR36][R6.64+0x19], R37 ;  /* 0x000019250600c986 */ /* 0x000fe2000c101124 */
[C---:B------:R-:W-:Y:S02]  /*4020*/  ISETP.LT.OR P4, PT, R22.reuse, 0x1, !P0 ;  /* 0x000000011600780c */ /* 0x040fe40004781670 */
[C---:B------:R-:W-:Y:S01]  /*4030*/  ISETP.LT.OR P0, PT, R22.reuse, 0x9, !P0 ;  /* 0x000000091600780c */ /* 0x040fe20004701670 */
[----:B------:R-:W-:Y:S01]  /*4040*/  @!P5 STG.E.U8 desc[UR36][R6.64+0x18], R11 ;  /* 0x0000180b0600d986 */ /* 0x000fe2000c101124 */
[----:B------:R-:W-:Y:S01]  /*4050*/  ISETP.LT.OR P5, PT, R22, 0x1, !P1 ;  /* 0x000000011600780c */ /* 0x000fe20004fa1670 */
[----:B0-----:R-:W-:Y:S01]  /*4060*/  @!P2 IMAD R3, R38, R58, RZ ;  /* 0x0000003a2603a224 */ /* 0x001fe200078e02ff */
[----:B------:R-:W-:Y:S01]  /*4070*/  ISETP.LT.OR P1, PT, R22, 0x9, !P1 ;  /* 0x000000091600780c */ /* 0x000fe20004f21670 */
[----:B------:R-:W-:Y:S01]  /*4080*/  @!P3 STG.E.U8 desc[UR36][R4.64+0x19], R39 ;  /* 0x000019270400b986 */ /* 0x000fe2000c101124 */
[----:B------:R-:W-:-:S03]  /*4090*/  ISETP.GE.AND P3, PT, R75, 0x29, PT ;  /* 0x000000294b00780c */ /* 0x000fc60003f66270 */
[----:B------:R0:W-:Y:S01]  /*40a0*/  @!P2 STG.E.U8 desc[UR36][R4.64+0x18], R3 ;  /* 0x000018030400a986 */ /* 0x0001e2000c101124 */
[----:B------:R-:W-:Y:S01]  /*40b0*/  ISETP.GE.AND P2, PT, R75, 0x2a, PT ;  /* 0x0000002a4b00780c */ /* 0x000fe20003f46270 */
[----:B------:R-:W-:-:S04]  /*40c0*/  @!P4 IMAD R9, R40, R58, RZ ;  /* 0x0000003a2809c224 */ /* 0x000fc800078e02ff */
[-C--:B------:R-:W-:Y:S01]  /*40d0*/  @!P5 IMAD R41, R41, R58.reuse, RZ ;  /* 0x0000003a2929d224 */ /* 0x080fe200078e02ff */
[----:B------:R-:W-:Y:S01]  /*40e0*/  @!P4 STG.E.U8 desc[UR36][R6.64+0x20], R9 ;  /* 0x000020090600c986 */ /* 0x000fe2000c101124 */
[C---:B------:R-:W-:Y:S01]  /*40f0*/  ISETP.LT.OR P4, PT, R22.reuse, 0x1, !P3 ;  /* 0x000000011600780c */ /* 0x040fe20005f81670 */
[-C--:B------:R-:W-:Y:S01]  /*4100*/  @!P1 IMAD R43, R43, R58.reuse, RZ ;  /* 0x0000003a2b2b9224 */ /* 0x080fe200078e02ff */
        /* <DEDUP_REMOVED lines=25> */
[----:B------:R1:W-:Y:S01]  /*42a0*/  @!P4 STG.E.U8 desc[UR36][R6.64+0x30], R9 ;  /* 0x000030090600c986 */ /* 0x0003e2000c101124 */
[C---:B------:R-:W-:Y:S01]  /*42b0*/  ISETP.LT.OR P4, PT, R22.reuse, 0x1, !P2 ;  /* 0x000000011600780c */ /* 0x040fe20005781670 */
[-C--:B------:R-:W-:Y:S01]  /*42c0*/  @!P0 IMAD R51, R51, R58.reuse, RZ ;  /* 0x0000003a33338224 */ /* 0x080fe200078e02ff */
[C---:B------:R-:W-:Y:S01]  /*42d0*/  ISETP.LT.OR P2, PT, R22.reuse, 0x9, !P2 ;  /* 0x000000091600780c */ /* 0x040fe20005741670 */
[----:B------:R2:W-:Y:S01]  /*42e0*/  @!P5 STG.E.U8 desc[UR36][R6.64+0x31], R49 ;  /* 0x000031310600d986 */ /* 0x0005e2000c101124 */
[----:B------:R-:W-:Y:S01]  /*42f0*/  ISETP.LT.OR P5, PT, R22, 0x1, !P3 ;  /* 0x000000011600780c */ /* 0x000fe20005fa1670 */
[-C--:B0-----:R-:W-:Y:S01]  /*4300*/  @!P1 IMAD R3, R50, R58.reuse, RZ ;  /* 0x0000003a32039224 */ /* 0x081fe200078e02ff */
[----:B------:R-:W-:Y:S01]  /*4310*/  ISETP.LT.OR P3, PT, R22, 0x9, !P3 ;  /* 0x000000091600780c */ /* 0x000fe20005f61670 */
[----:B------:R2:W-:Y:S04]  /*4320*/  @!P0 STG.E.U8 desc[UR36][R4.64+0x31], R51 ;  /* 0x0000313304008986 */ /* 0x0005e8000c101124 */
[----:B------:R2:W-:Y:S02]  /*4330*/  @!P1 STG.E.U8 desc[UR36][R4.64+0x30], R3 ;  /* 0x0000300304009986 */ /* 0x0005e4000c101124 */
[----:B------:R-:W-:-:S02]  /*4340*/  @!P4 IMAD R11, R52, R58, RZ ;  /* 0x0000003a340bc224 */ /* 0x000fc400078e02ff */
[-C--:B-1----:R-:W-:Y:S02]  /*4350*/  @!P2 IMAD R9, R54, R58.reuse, RZ ;  /* 0x0000003a3609a224 */ /* 0x082fe400078e02ff */
[-C--:B------:R-:W-:Y:S01]  /*4360*/  @!P5 IMAD R53, R53, R58.reuse, RZ ;  /* 0x0000003a3535d224 */ /* 0x080fe200078e02ff */
[----:B------:R2:W-:Y:S01]  /*4370*/  @!P4 STG.E.U8 desc[UR36][R6.64+0x38], R11 ;  /* 0x0000380b0600c986 */ /* 0x0005e2000c101124 */
[----:B------:R-:W-:-:S03]  /*4380*/  @!P3 IMAD R55, R55, R58, RZ ;  /* 0x0000003a3737b224 */ /* 0x000fc600078e02ff */
[----:B------:R2:W-:Y:S04]  /*4390*/  @!P5 STG.E.U8 desc[UR36][R6.64+0x39], R53 ;  /* 0x000039350600d986 */ /* 0x0005e8000c101124 */
[----:B------:R2:W-:Y:S04]  /*43a0*/  @!P2 STG.E.U8 desc[UR36][R4.64+0x38], R9 ;  /* 0x000038090400a986 */ /* 0x0005e8000c101124 */
[----:B------:R2:W-:Y:S02]  /*43b0*/  @!P3 STG.E.U8 desc[UR36][R4.64+0x39], R55 ;  /* 0x000039370400b986 */ /* 0x0005e4000c101124 */
.L_x_103:
[----:B------:R-:W-:Y:S05]  /*43c0*/  BSYNC B0 ;  /* 0x0000000000007941 */ /* 0x000fea0003800000 */
.L_x_37:
[----:B012-4-:R-:W2:Y:S01]  /*43d0*/  LDL.64 R4, [R1] ;  /* 0x0000000001047983 */ /* 0x017ea20000100a00 */
[----:B------:R-:W-:Y:S01]  /*43e0*/  ULDC.64 UR4, c[0x0][0x650] ;  /* 0x0001940000047ab9 */ /* 0x000fe20000000a00 */
[----:B------:R-:W-:Y:S02]  /*43f0*/  IMAD.U32 R0, RZ, RZ, UR44 ;  /* 0x0000002cff007e24 */ /* 0x000fe4000f8e00ff */
[----:B------:R-:W-:Y:S02]  /*4400*/  IMAD.MOV.U32 R22, RZ, RZ, -0x1 ;  /* 0xffffffffff167424 */ /* 0x000fe400078e00ff */
[----:B------:R0:W-:Y:S01]  /*4410*/  SYNCS.ARRIVE.TRANS64.A1T0 RZ, [R0+UR47], RZ ;  /* 0x000000ff00ff79a7 */ /* 0x0001e2000810002f */
[----:B------:R-:W-:Y:S02]  /*4420*/  IMAD.MOV.U32 R19, RZ, RZ, -0x1 ;  /* 0xffffffffff137424 */ /* 0x000fe400078e00ff */
[----:B------:R-:W-:Y:S01]  /*4430*/  IMAD.MOV.U32 R18, RZ, RZ, -0x1 ;  /* 0xffffffffff127424 */ /* 0x000fe200078e00ff */
[----:B0-----:R-:W-:-:S02]  /*4440*/  PRMT R0, RZ, 0x7610, R0 ;  /* 0x00007610ff007816 */ /* 0x001fc40000000000 */
[----:B--2---:R-:W-:-:S05]  /*4450*/  LEA R16, P0, R4, R16, 0x1 ;  /* 0x0000001004107211 */ /* 0x004fca00078008ff */
[----:B------:R-:W-:Y:S01]  /*4460*/  IMAD.X R17, R68, 0x1, R17, P0 ;  /* 0x0000000144117824 */ /* 0x000fe200000e0611 */
[----:B------:R-:W-:-:S04]  /*4470*/  ISETP.GE.U32.AND P0, PT, R16, UR4, PT ;  /* 0x0000000410007c0c */ /* 0x000fc8000bf06070 */
[----:B------:R-:W-:-:S13]  /*4480*/  ISETP.GE.U32.AND.EX P0, PT, R17, UR5, PT, P0 ;  /* 0x0000000511007c0c */ /* 0x000fda000bf06100 */
[----:B------:R-:W-:Y:S05]  /*4490*/  @P0 BRA `(.L_x_104) ;  /* 0x00000004004c0947 */ /* 0x000fea0003800000 */
[----:B------:R-:W0:Y:S01]  /*44a0*/  LDC.64 R10, c[0x0][0x628] ;  /* 0x00018a00ff0a7b82 */ /* 0x000e220000000a00 */
[----:B------:R-:W1:Y:S01]  /*44b0*/  S2R R12, SR_CTAID.X ;  /* 0x00000000000c7919 */ /* 0x000e620000002500 */
[----:B------:R-:W-:Y:S02]  /*44c0*/  IMAD.MOV.U32 R8, RZ, RZ, R16 ;  /* 0x000000ffff087224 */ /* 0x000fe400078e0010 */
[----:B------:R-:W-:Y:S01]  /*44d0*/  IMAD.MOV.U32 R9, RZ, RZ, R17 ;  /* 0x000000ffff097224 */ /* 0x000fe200078e0011 */
[----:B------:R-:W2:Y:S03]  /*44e0*/  S2R R19, SR_CTAID.Y ;  /* 0x0000000000137919 */ /* 0x000ea60000002600 */
[----:B------:R-:W3:Y:S08]  /*44f0*/  LDC R0, c[0x0][0x630] ;  /* 0x00018c00ff007b82 */ /* 0x000ef00000000800 */
[----:B------:R-:W4:Y:S01]  /*4500*/  LDC.64 R14, c[0x0][0x620] ;  /* 0x00018800ff0e7b82 */ /* 0x000f220000000a00 */
[----:B0-----:R-:W-:-:S04]  /*4510*/  ISETP.NE.U32.AND P0, PT, R10, RZ, PT ;  /* 0x000000ff0a00720c */ /* 0x001fc80003f05070 */
[----:B------:R-:W-:-:S13]  /*4520*/  ISETP.NE.AND.EX P0, PT, R11, RZ, PT, P0 ;  /* 0x000000ff0b00720c */ /* 0x000fda0003f05300 */
[----:B-1234-:R-:W-:Y:S05]  /*4530*/  @!P0 BRA `(.L_x_105) ;  /* 0x0000000000288947 */ /* 0x01efea0003800000 */
[----:B------:R-:W0:Y:S02]  /*4540*/  LDC R3, c[0x0][0x634] ;  /* 0x00018d00ff037b82 */ /* 0x000e240000000800 */
[----:B0-----:R-:W-:-:S05]  /*4550*/  IADD3 R3, P0, R16, R3, RZ ;  /* 0x0000000310037210 */ /* 0x001fca0007f1e0ff */
        /* <DEDUP_REMOVED lines=8> */
.L_x_105:
[-CC-:B------:R-:W-:Y:S01]  /*45e0*/  SHF.R.U64 R18, R8, R0.reuse, R9.reuse ;  /* 0x0000000008127219 */ /* 0x180fe20000001209 */
[----:B------:R-:W0:Y:S01]  /*45f0*/  LDC.64 R24, c[0x0][0x640] ;  /* 0x00019000ff187b82 */ /* 0x000e220000000a00 */
[----:B------:R-:W-:Y:S01]  /*4600*/  SHF.R.U32.HI R0, RZ, R0, R9 ;  /* 0x00000000ff007219 */ /* 0x000fe20000011609 */
[----:B------:R-:W-:Y:S01]  /*4610*/  ULDC UR4, c[0x0][0x150] ;  /* 0x0000540000047ab9 */ /* 0x000fe20000000800 */
[----:B------:R-:W-:Y:S02]  /*4620*/  IADD3 R3, P0, RZ, -R18, RZ ;  /* 0x80000012ff037210 */ /* 0x000fe40007f1e0ff */
[----:B------:R-:W-:-:S03]  /*4630*/  I2FP.F32.U32 R7, R12 ;  /* 0x0000000c00077245 */ /* 0x000fc60000201000 */
[----:B------:R-:W1:Y:S01]  /*4640*/  LDC R6, c[0x0][0x618] ;  /* 0x00018600ff067b82 */ /* 0x000e620000000800 */
[----:B------:R-:W-:Y:S02]  /*4650*/  IMAD.X R5, RZ, RZ, ~R0, P0 ;  /* 0x000000ffff057224 */ /* 0x000fe400000e0e00 */
[----:B------:R-:W-:Y:S01]  /*4660*/  FMUL R7, R7, UR4 ;  /* 0x0000000407077c20 */ /* 0x000fe20008400000 */
[----:B------:R-:W-:Y:S01]  /*4670*/  ULDC UR4, c[0x0][0x154] ;  /* 0x0000550000047ab9 */ /* 0x000fe20000000800 */
[-C--:B------:R-:W-:Y:S02]  /*4680*/  IMAD R0, R5, R14.reuse, RZ ;  /* 0x0000000e05007224 */ /* 0x080fe400078e02ff */
[C---:B------:R-:W-:Y:S01]  /*4690*/  IMAD.WIDE.U32 R4, R3.reuse, R14, R16 ;  /* 0x0000000e03047225 */ /* 0x040fe200078e0010 */
[----:B------:R-:W2:Y:S01]  /*46a0*/  LDC R8, c[0x0][0x608] ;  /* 0x00018200ff087b82 */ /* 0x000ea20000000800 */
[----:B------:R-:W3:Y:S02]  /*46b0*/  F2I.U32.TRUNC.NTZ R7, R7 ;  /* 0x0000000700077305 */ /* 0x000ee4000020f000 */
[----:B------:R-:W-:Y:S01]  /*46c0*/  IMAD R3, R3, R15, R0 ;  /* 0x0000000f03037224 */ /* 0x000fe200078e0200 */
[----:B------:R-:W-:-:S03]  /*46d0*/  I2FP.F32.U32 R0, R19 ;  /* 0x0000001300007245 */ /* 0x000fc60000201000 */
[----:B------:R-:W-:Y:S01]  /*46e0*/  IMAD.IADD R3, R5, 0x1, R3 ;  /* 0x0000000105037824 */ /* 0x000fe200078e0203 */
[----:B------:R-:W4:Y:S01]  /*46f0*/  LDC R11, c[0x0][0x658] ;  /* 0x00019600ff0b7b82 */ /* 0x000f220000000800 */
[----:B0-----:R-:W-:-:S04]  /*4700*/  ISETP.NE.U32.AND P0, PT, R24, RZ, PT ;  /* 0x000000ff1800720c */ /* 0x001fc80003f05070 */
[----:B------:R-:W-:-:S03]  /*4710*/  ISETP.NE.AND.EX P0, PT, R25, RZ, PT, P0 ;  /* 0x000000ff1900720c */ /* 0x000fc60003f05300 */
[----:B------:R-:W0:Y:S01]  /*4720*/  LDC R9, c[0x0][0x144] ;  /* 0x00005100ff097b82 */ /* 0x000e220000000800 */
[-C--:B-1----:R-:W-:Y:S01]  /*4730*/  SHF.R.U64 R10, R4, R6.reuse, R3 ;  /* 0x00000006040a7219 */ /* 0x082fe20000001203 */
[----:B---3--:R-:W-:Y:S01]  /*4740*/  IMAD.MOV R7, RZ, RZ, -R7 ;  /* 0x000000ffff077224 */ /* 0x008fe200078e0a07 */
[----:B------:R-:W-:Y:S01]  /*4750*/  SHF.R.U32.HI R3, RZ, R6, R3 ;  /* 0x00000006ff037219 */ /* 0x000fe20000011603 */
[----:B------:R-:W-:-:S04]  /*4760*/  FMUL R6, R0, UR4 ;  /* 0x0000000400067c20 */ /* 0x000fc80008400000 */
[----:B------:R-:W1:Y:S01]  /*4770*/  LDC R20, c[0x0][0x148] ;  /* 0x00005200ff147b82 */ /* 0x000e620000000800 */
[----:B------:R3:W0:Y:S01]  /*4780*/  F2I.U32.TRUNC.NTZ R14, R6 ;  /* 0x00000006000e7305 */ /* 0x000622000020f000 */
[-CC-:B--2---:R-:W-:Y:S02]  /*4790*/  SHF.R.U64 R13, R10, R8.reuse, R3.reuse ;  /* 0x000000080a0d7219 */ /* 0x184fe40000001203 */
[----:B------:R-:W-:-:S04]  /*47a0*/  SHF.R.U32.HI R0, RZ, R8, R3 ;  /* 0x00000008ff007219 */ /* 0x000fc80000011603 */
[----:B------:R-:W2:Y:S01]  /*47b0*/  LDC R21, c[0x0][0x648] ;  /* 0x00019200ff157b82 */ /* 0x000ea20000000800 */
[-CC-:B----4-:R-:W-:Y:S02]  /*47c0*/  SHF.R.U64 R15, R13, R11.reuse, R0.reuse ;  /* 0x0000000b0d0f7219 */ /* 0x190fe40000001200 */
[----:B------:R-:W-:-:S03]  /*47d0*/  SHF.R.U32.HI R5, RZ, R11, R0 ;  /* 0x0000000bff057219 */ /* 0x000fc60000011600 */
[----:B------:R-:W-:Y:S02]  /*47e0*/  IMAD.MOV.U32 R4, RZ, RZ, R15 ;  /* 0x000000ffff047224 */ /* 0x000fe400078e000f */
[----:B------:R-:W4:Y:S01]  /*47f0*/  LDC R26, c[0x0][0x638] ;  /* 0x00018e00ff1a7b82 */ /* 0x000f220000000800 */
[----:B0-----:R-:W-:-:S07]  /*4800*/  IMAD R22, R9, R7, R12 ;  /* 0x0000000709167224 */ /* 0x001fce00078e020c */
[----:B------:R-:W0:Y:S08]  /*4810*/  LDC R27, c[0x0][0x610] ;  /* 0x00018400ff1b7b82 */ /* 0x000e300000000800 */
[----:B------:R-:W0:Y:S01]  /*4820*/  LDC R28, c[0x0][0x600] ;  /* 0x00018000ff1c7b82 */ /* 0x000e220000000800 */
[----:B-123--:R-:W-:Y:S05]  /*4830*/  @!P0 BRA `(.L_x_106) ;  /* 0x0000000000288947 */ /* 0x00efea0003800000 */
[----:B------:R-:W1:Y:S02]  /*4840*/  LDC R0, c[0x0][0x64c] ;  /* 0x00019300ff007b82 */ /* 0x000e640000000800 */
[----:B-1----:R-:W-:-:S05]  /*4850*/  IADD3 R3, P0, R15, R0, RZ ;  /* 0x000000000f037210 */ /* 0x002fca0007f1e0ff */
        /* <DEDUP_REMOVED lines=8> */
.L_x_106:
[----:B------:R-:W-:Y:S01]  /*48e0*/  ISETP.NE.AND P0, PT, R2, 0x1, PT ;  /* 0x000000010200780c */ /* 0x000fe20003f05270 */
[----:B------:R-:W-:Y:S01]  /*48f0*/  IMAD.MOV R14, RZ, RZ, -R14 ;  /* 0x000000ffff0e7224 */ /* 0x000fe200078e0a0e */
[----:B------:R-:W-:Y:S02]  /*4900*/  SHF.R.U64 R0, R4, R21, R5 ;  /* 0x0000001504007219 */ /* 0x000fe40000001205 */
[----:B------:R-:W-:Y:S02]  /*4910*/  LOP3.LUT R3, R13, R70, RZ, 0xc0, !PT ;  /* 0x000000460d037212 */ /* 0x000fe400078ec0ff */
[----:B------:R-:W-:Y:S01]  /*4920*/  LOP3.LUT R5, R10, R69, RZ, 0xc0, !PT ;  /* 0x000000450a057212 */ /* 0x000fe200078ec0ff */
[----:B------:R-:W-:Y:S02]  /*4930*/  IMAD.MOV R4, RZ, RZ, -R0 ;  /* 0x000000ffff047224 */ /* 0x000fe400078e0a00 */
[----:B------:R-:W-:Y:S02]  /*4940*/  IMAD R3, R66, R0, R3 ;  /* 0x0000000042037224 */ /* 0x000fe400078e0203 */
[----:B----4-:R-:W-:-:S02]  /*4950*/  IMAD R0, R4, R26, R15 ;  /* 0x0000001a04007224 */ /* 0x010fc400078e020f */
[----:B------:R-:W-:Y:S02]  /*4960*/  @P0 IMAD R22, R20, R14, R19 ;  /* 0x0000000e14160224 */ /* 0x000fe400078e0213 */
[----:B------:R-:W-:Y:S02]  /*4970*/  IMAD.MOV.U32 R4, RZ, RZ, 0x1 ;  /* 0x00000001ff047424 */ /* 0x000fe400078e00ff */
[----:B0-----:R-:W-:Y:S02]  /*4980*/  IMAD R22, R3, R27, R22 ;  /* 0x0000001b03167224 */ /* 0x001fe400078e0216 */
[----:B------:R-:W-:Y:S01]  /*4990*/  IMAD R3, R0, R28, R5 ;  /* 0x0000001c00037224 */ /* 0x000fe200078e0205 */
[----:B------:R-:W-:-:S04]  /*49a0*/  PRMT R0, R4, 0x7610, R0 ;  /* 0x0000761004007816 */ /* 0x000fc80000000000 */
[----:B------:R-:W-:Y:S02]  /*49b0*/  SEL R19, R3, R22, !P0 ;  /* 0x0000001603137207 */ /* 0x000fe40004000000 */
[----:B------:R-:W-:-:S07]  /*49c0*/  SEL R22, R22, R3, !P0 ;  /* 0x0000000316167207 */ /* 0x000fce0004000000 */
.L_x_104:
[----:B------:R-:W-:Y:S01]  /*49d0*/  LOP3.LUT P0, RZ, R0, 0xff, RZ, 0xc0, !PT ;  /* 0x000000ff00ff7812 */ /* 0x000fe2000780c0ff */
[----:B------:R-:W-:Y:S01]  /*49e0*/  USHF.R.U32.HI UR4, URZ, 0x3, UR39 ;  /* 0x000000033f047899 */ /* 0x000fe20008011627 */
[----:B------:R-:W-:-:S03]  /*49f0*/  LOP3.LUT R74, R74, 0x1, RZ, 0x3c, !PT ;  /* 0x000000014a4a7812 */ /* 0x000fc600078e3cff */
[----:B------:R-:W-:-:S04]  /*4a00*/  UIMAD.WIDE.U32 UR4, UR4, 0x24924925, URZ ;  /* 0x24924925040478a5 */ /* 0x000fc8000f8e003f */
[----:B------:R-:W-:-:S04]  /*4a10*/  UIMAD UR39, UR5, -0x38, UR39 ;  /* 0xffffffc8052778a4 */ /* 0x000fc8000f8e0227 */
[----:B------:R-:W-:Y:S08]  /*4a20*/  @P0 BRA `(.L_x_107) ;  /* 0xffffffd4001c0947 */ /* 0x000ff0000383ffff */
[----:B------:R-:W-:Y:S05]  /*4a30*/  EXIT ;  /* 0x000000000000794d */ /* 0x000fea0003800000 */
.L_x_18:
[----:B------:R-:W-:-:S08]  /*4a40*/  ISETP.NE.AND P0, PT, R9, RZ, PT ;  /* 0x000000ff0900720c */ /* 0x000fd00003f05270 */
[----:B0-----:R-:W0:-:S00]  /*4a50*/  USETMAXREG.DEALLOC.CTAPOOL 0x28 ;  /* 0x00000028000079c8 */ /* 0x001e0000080e0500 */
[----:B------:R-:W-:Y:S05]  /*4a60*/  @P0 EXIT ;  /* 0x000000000000094d */ /* 0x000fea0003800000 */
[----:B0-----:R-:W-:Y:S01]  /*4a70*/  LOP3.LUT P0, RZ, R3, 0xff, RZ, 0xc0, !PT ;  /* 0x000000ff03ff7812 */ /* 0x001fe2000780c0ff */
[----:B------:R-:W-:Y:S02]  /*4a80*/  IMAD.MOV.U32 R3, RZ, RZ, 0x1 ;  /* 0x00000001ff037424 */ /* 0x000fe400078e00ff */
[----:B------:R-:W-:-:S10]  /*4a90*/  IMAD.MOV.U32 R8, RZ, RZ, RZ ;  /* 0x000000ffff087224 */ /* 0x000fd400078e00ff */
[----:B------:R-:W-:Y:S05]  /*4aa0*/  @!P0 BRA `(.L_x_108) ;  /* 0x0000000c00308947 */ /* 0x000fea0003800000 */
[----:B------:R-:W0:Y:S01]  /*4ab0*/  S2R R12, SR_CgaCtaId ;  /* 0x00000000000c7919 */ /* 0x000e220000008800 */
[----:B------:R-:W-:Y:S01]  /*4ac0*/  LOP3.LUT P0, RZ, R4, 0x1f, RZ, 0xc0, !PT ;  /* 0x0000001f04ff7812 */ /* 0x000fe2000780c0ff */
[----:B------:R-:W-:Y:S01]  /*4ad0*/  ULDC UR5, c[0x0][0x658] ;  /* 0x0001960000057ab9 */ /* 0x000fe20000000800 */
[----:B------:R-:W-:Y:S01]  /*4ae0*/  UMOV UR6, 0xffffffff ;  /* 0xffffffff00067882 */ /* 0x000fe20000000000 */
[----:B------:R-:W-:Y:S01]  /*4af0*/  BSSY B0, `(.L_x_108) ;  /* 0x00000c7000007945 */ /* 0x000fe20003800000 */
[----:B------:R-:W-:Y:S01]  /*4b00*/  USHF.L.U32 UR6, UR6, UR5, URZ ;  /* 0x0000000506067299 */ /* 0x000fe2000800063f */
[C---:B------:R-:W-:Y:S01]  /*4b10*/  ISETP.NE.AND P2, PT, R5.reuse, RZ, PT ;  /* 0x000000ff0500720c */ /* 0x040fe20003f45270 */
[----:B------:R-:W-:Y:S01]  /*4b20*/  IMAD.MOV.U32 R10, RZ, RZ, 0x1 ;  /* 0x00000001ff0a7424 */ /* 0x000fe200078e00ff */
[----:B------:R-:W-:Y:S01]  /*4b30*/  ISETP.NE.OR P0, PT, R5, RZ, !P0 ;  /* 0x000000ff0500720c */ /* 0x000fe20004705670 */
[----:B------:R-:W-:Y:S01]  /*4b40*/  IMAD.MOV.U32 R3, RZ, RZ, 0x1 ;  /* 0x00000001ff037424 */ /* 0x000fe200078e00ff */
[----:B------:R-:W-:Y:S01]  /*4b50*/  LOP3.LUT R9, R23, 0x2, RZ, 0xfc, !PT ;  /* 0x0000000217097812 */ /* 0x000fe200078efcff */
[----:B------:R-:W-:Y:S01]  /*4b60*/  IMAD.MOV.U32 R8, RZ, RZ, RZ ;  /* 0x000000ffff087224 */ /* 0x000fe200078e00ff */
[----:B------:R-:W-:Y:S01]  /*4b70*/  ULDC UR4, c[0x0][0x600] ;  /* 0x0001800000047ab9 */ /* 0x000fe20000000800 */
[----:B------:R-:W-:Y:S01]  /*4b80*/  UMOV UR7, 0x1 ;  /* 0x0000000100077882 */ /* 0x000fe20000000000 */
[----:B------:R-:W-:-:S02]  /*4b90*/  UIADD3 UR19, UR40, 0x1, URZ ;  /* 0x0000000128137890 */ /* 0x000fc4000fffe03f */
[----:B------:R-:W-:Y:S02]  /*4ba0*/  UIADD3 UR15, UR4, -0x1, URZ ;  /* 0xffffffff040f7890 */ /* 0x000fe4000fffe03f */
[----:B------:R-:W-:Y:S02]  /*4bb0*/  USHF.L.U32 UR17, UR7, UR5, URZ ;  /* 0x0000000507117299 */ /* 0x000fe4000800063f */
[----:B------:R-:W-:Y:S01]  /*4bc0*/  ULOP3.LUT UR16, URZ, UR6, URZ, 0x33, !UPT ;  /* 0x000000063f107292 */ /* 0x000fe2000f8e333f */
[----:B------:R-:W-:Y:S01]  /*4bd0*/  ULDC.64 UR20, c[0x0][0x198] ;  /* 0x0000660000147ab9 */ /* 0x000fe20000000a00 */
[C---:B0-----:R-:W-:Y:S02]  /*4be0*/  IMAD.SHL.U32 R4, R12.reuse, 0x400, RZ ;  /* 0x000004000c047824 */ /* 0x041fe400078e00ff */
[----:B------:R-:W-:-:S03]  /*4bf0*/  IMAD.SHL.U32 R12, R12, 0x20, RZ ;  /* 0x000000200c0c7824 */ /* 0x000fc600078e00ff */
[----:B------:R-:W-:Y:S02]  /*4c00*/  LOP3.LUT R4, R4, 0x400, RZ, 0xc0, !PT ;  /* 0x0000040004047812 */ /* 0x000fe400078ec0ff */
[----:B------:R-:W-:-:S03]  /*4c10*/  LOP3.LUT R12, R12, 0x20, RZ, 0xc0, !PT ;  /* 0x000000200c0c7812 */ /* 0x000fc600078ec0ff */
[----:B------:R-:W-:-:S07]  /*4c20*/  VIADD R11, R4, 0x1c480 ;  /* 0x0001c480040b7836 */ /* 0x000fce0000000000 */
.L_x_120:
[----:B------:R-:W-:-:S03]  /*4c30*/  UMOV UR4, 0xffffffff ;  /* 0xffffffff00047882 */ /* 0x000fc60000000000 */
[----:B------:R-:W-:Y:S05]  /*4c40*/  BRA.DIV UR4, `(.L_x_109) ;  /* 0x0000002e04347947 */ /* 0x000fea000b800000 */
[----:B------:R-:W-:-:S13]  /*4c50*/  ELECT P6, URZ, PT ;  /* 0x00000000003f782f */ /* 0x000fda00038c0000 */
.L_x_185:
[----:B------:R-:W0:Y:S01]  /*4c60*/  LDC R4, c[0x0][0x28c] ;  /* 0x0000a300ff047b82 */ /* 0x000e220000000800 */
[----:B------:R-:W-:Y:S01]  /*4c70*/  BSSY B1, `(.L_x_110) ;  /* 0x0000039000017945 */ /* 0x000fe20003800000 */
[----:B0-----:R-:W-:-:S13]  /*4c80*/  ISETP.LT.OR P6, PT, R4, 0x1, !P6 ;  /* 0x000000010400780c */ /* 0x001fda00077c1670 */
[----:B------:R-:W-:Y:S05]  /*4c90*/  @P6 BRA `(.L_x_111) ;  /* 0x0000000000d86947 */ /* 0x000fea0003800000 */
[----:B------:R-:W-:Y:S02]  /*4ca0*/  IMAD R19, R19, 0x40, R12 ;  /* 0x0000004013137824 */ /* 0x000fe400078e020c */
[----:B------:R-:W-:Y:S02]  /*4cb0*/  IMAD.SHL.U32 R22, R22, 0x40, RZ ;  /* 0x0000004016167824 */ /* 0x000fe400078e00ff */
[----:B------:R-:W-:Y:S02]  /*4cc0*/  IMAD.MOV.U32 R15, RZ, RZ, RZ ;  /* 0x000000ffff0f7224 */ /* 0x000fe400078e00ff */
[----:B------:R-:W-:Y:S02]  /*4cd0*/  IMAD.U32 R20, RZ, RZ, UR19 ;  /* 0x00000013ff147e24 */ /* 0x000fe4000f8e00ff */
[----:B------:R-:W-:Y:S02]  /*4ce0*/  IMAD.MOV.U32 R4, RZ, RZ, R3 ;  /* 0x000000ffff047224 */ /* 0x000fe400078e0003 */
[----:B------:R-:W-:-:S07]  /*4cf0*/  IMAD.MOV.U32 R6, RZ, RZ, R8 ;  /* 0x000000ffff067224 */ /* 0x000fce00078e0008 */
.L_x_115:
[----:B------:R-:W0:Y:S01]  /*4d00*/  S2R R14, SR_CgaCtaId ;  /* 0x00000000000e7919 */ /* 0x000e220000008800 */
[----:B------:R-:W-:Y:S01]  /*4d10*/  MOV R5, 0x400 ;  /* 0x0000040000057802 */ /* 0x000fe20000000f00 */
[----:B------:R-:W1:Y:S03]  /*4d20*/  @!P2 LDC R7, c[0x0][0x500] ;  /* 0x00014000ff07ab82 */ /* 0x000e660000000800 */
[----:B0-----:R-:W-:Y:S02]  /*4d30*/  LEA R13, R14, R5, 0x18 ;  /* 0x000000050e0d7211 */ /* 0x001fe400078ec0ff */
[----:B------:R-:W-:-:S03]  /*4d40*/  SHF.L.U32 R5, R4, 0x1f, RZ ;  /* 0x0000001f04057819 */ /* 0x000fc600000006ff */
[----:B------:R-:W-:-:S04]  /*4d50*/  IMAD R14, R6, 0x8, R13 ;  /* 0x00000008060e7824 */ /* 0x000fc800078e020d */
[----:B------:R-:W0:Y:S02]  /*4d60*/  SYNCS.PHASECHK.TRANS64.TRYWAIT P1, [R14+URZ+0x1c0], R5 ;  /* 0x0001c0050e0075a7 */ /* 0x000e24000802017f */
[----:B01----:R-:W-:Y:S05]  /*4d70*/  @!P1 BRA `(.L_x_112) ;  /* 0x0000002c00089947 */ /* 0x003fea0003800000 */
.L_x_186:
[----:B0-----:R-:W-:Y:S01]  /*4d80*/  PRMT R5, R9, 0x9910, RZ ;  /* 0x0000991009057816 */ /* 0x001fe200000000ff */
[----:B------:R0:W-:Y:S03]  /*4d90*/  @!P2 SYNCS.ARRIVE.TRANS64 RZ, [R14+URZ], R7 ;  /* 0x000000070effa9a7 */ /* 0x0001e6000800003f */
[----:B------:R-:W-:-:S13]  /*4da0*/  ISETP.NE.AND P1, PT, R5, 0x2, PT ;  /* 0x000000020500780c */ /* 0x000fda0003f25270 */
[----:B0-----:R-:W-:Y:S05]  /*4db0*/  @P1 BRA `(.L_x_113) ;  /* 0x0000000000041947 */ /* 0x001fea0003800000 */
[----:B------:R-:W-:Y:S01]  /*4dc0*/  BPT.TRAP 0x1 ;  /* 0x000000040000795c */ /* 0x000fe20000300000 */
.L_x_113:
[----:B------:R-:W-:Y:S05]  /*4dd0*/  @P0 BRA `(.L_x_114) ;  /* 0x0000000000040947 */ /* 0x000fea0003800000 */
[----:B------:R-:W-:Y:S01]  /*4de0*/  BPT.TRAP 0x1 ;  /* 0x000000040000795c */ /* 0x000fe20000300000 */
.L_x_114:
[----:B------:R-:W-:Y:S01]  /*4df0*/  R2UR UR13, R13 ;  /* 0x000000000d0d72ca */ /* 0x000fe200000e0000 */
[----:B------:R-:W-:Y:S01]  /*4e00*/  IMAD R13, R6, 0x800, R13 ;  /* 0x00000800060d7824 */ /* 0x000fe200078e020d */
[----:B------:R-:W-:Y:S01]  /*4e10*/  R2UR UR9, R14 ;  /* 0x000000000e0972ca */ /* 0x000fe200000e0000 */
[----:B------:R-:W-:Y:S01]  /*4e20*/  IMAD R5, R6, 0x800, R11 ;  /* 0x0000080006057824 */ /* 0x000fe200078e020b */
[----:B------:R-:W-:Y:S01]  /*4e30*/  UIADD3 UR4, UP0, UR20, 0xf0, URZ ;  /* 0x000000f014047890 */ /* 0x000fe2000ff1e03f */
[----:B------:R-:W-:Y:S01]  /*4e40*/  VIADD R20, R20, 0xffffffff ;  /* 0xffffffff14147836 */ /* 0x000fe20000000000 */
[----:B------:R-:W-:Y:S01]  /*4e50*/  R2UR UR5, R13 ;  /* 0x000000000d0572ca */ /* 0x000fe200000e0000 */
[----:B------:R-:W-:Y:S01]  /*4e60*/  UIADD3 UR22, UP1, UR20, 0x1f0, URZ ;  /* 0x000001f014167890 */ /* 0x000fe2000ff3e03f */
[----:B------:R-:W-:Y:S01]  /*4e70*/  R2UR UR8, R5 ;  /* 0x00000000050872ca */ /* 0x000fe200000e0000 */
[----:B------:R-:W-:Y:S01]  /*4e80*/  VIADD R6, R6, 0x1 ;  /* 0x0000000106067836 */ /* 0x000fe20000000000 */
[----:B------:R-:W-:Y:S01]  /*4e90*/  R2UR UR11, R22 ;  /* 0x00000000160b72ca */ /* 0x000fe200000e0000 */
[----:B------:R-:W-:Y:S01]  /*4ea0*/  UIADD3.X UR23, URZ, UR21, URZ, UP1, !UPT ;  /* 0x000000153f177290 */ /* 0x000fe20008ffe43f */
[----:B------:R-:W-:Y:S01]  /*4eb0*/  R2UR UR10, R15 ;  /* 0x000000000f0a72ca */ /* 0x000fe200000e0000 */
[----:B------:R-:W-:Y:S01]  /*4ec0*/  UMOV UR6, 0x0 ;  /* 0x0000000000067882 */ /* 0x000fe20000000000 */
[----:B------:R-:W-:Y:S01]  /*4ed0*/  R2UR UR12, R18 ;  /* 0x00000000120c72ca */ /* 0x000fe200000e0000 */
[----:B------:R-:W-:Y:S01]  /*4ee0*/  UMOV UR7, 0x10000000 ;  /* 0x1000000000077882 */ /* 0x000fe20000000000 */
[----:B------:R-:W-:Y:S01]  /*4ef0*/  R2UR UR18, R19 ;  /* 0x00000000131272ca */ /* 0x000fe200000e0000 */
[----:B------:R-:W-:Y:S01]  /*4f00*/  UMOV UR24, 0x30000 ;  /* 0x0003000000187882 */ /* 0x000fe20000000000 */
[----:B------:R-:W-:Y:S01]  /*4f10*/  ISETP.GT.AND P3, PT, R20, 0x1, PT ;  /* 0x000000011400780c */ /* 0x000fe20003f64270 */
[----:B------:R-:W-:Y:S01]  /*4f20*/  UIADD3 UR14, UR5, 0x480, URZ ;  /* 0x00000480050e7890 */ /* 0x000fe2000fffe03f */
[----:B------:R-:W-:Y:S01]  /*4f30*/  ISETP.NE.AND P1, PT, R6, 0x38, PT ;  /* 0x000000380600780c */ /* 0x000fe20003f25270 */
[----:B------:R-:W-:Y:S01]  /*4f40*/  UIADD3.X UR5, URZ, UR21, URZ, UP0, !UPT ;  /* 0x000000153f057290 */ /* 0x000fe200087fe43f */
[----:B------:R-:W-:Y:S01]  /*4f50*/  VIADD R15, R15, 0x20 ;  /* 0x000000200f0f7836 */ /* 0x000fe20000000000 */
[----:B------:R-:W-:Y:S01]  /*4f60*/  UIADD3 UR13, UR13, UR8, URZ ;  /* 0x000000080d0d7290 */ /* 0x000fe2000fffe03f */
[----:B------:R-:W-:-:S02]  /*4f70*/  SEL R5, RZ, 0x1, P1 ;  /* 0x00000001ff057807 */ /* 0x000fc40000800000 */
[----:B------:R-:W-:Y:S01]  /*4f80*/  UMOV UR8, UR14 ;  /* 0x0000000e00087c82 */ /* 0x000fe20008000000 */
[----:B------:R-:W-:Y:S02]  /*4f90*/  SEL R6, R6, RZ, P1 ;  /* 0x000000ff06067207 */ /* 0x000fe40000800000 */
[----:B------:R-:W-:Y:S01]  /*4fa0*/  LOP3.LUT R4, R4, R5, RZ, 0x3c, !PT ;  /* 0x0000000504047212 */ /* 0x000fe200078e3cff */
[----:B------:R0:W-:Y:S02]  /*4fb0*/  UTMALDG.3D [UR8], [UR4], desc[UR6] ;  /* 0x00000608040075b4 */ /* 0x0001e40008011000 */
[----:B0-----:R-:W-:Y:S01]  /*4fc0*/  UMOV UR11, UR18 ;  /* 0x00000012000b7c82 */ /* 0x001fe20008000000 */
[----:B------:R-:W-:Y:S02]  /*4fd0*/  UMOV UR8, UR13 ;  /* 0x0000000d00087c82 */ /* 0x000fe40008000000 */
[----:B------:R0:W-:Y:S02]  /*4fe0*/  UTMALDG.3D.MULTICAST [UR8], [UR22], UR24, desc[UR6] ;  /* 0x00000608160073b4 */ /* 0x0001e40008011818 */
[----:B0-----:R-:W-:Y:S05]  /*4ff0*/  @P3 BRA `(.L_x_115) ;  /* 0xfffffffc00403947 */ /* 0x001fea000383ffff */
.L_x_111:
[----:B------:R-:W-:Y:S05]  /*5000*/  BSYNC B1 ;  /* 0x0000000000017941 */ /* 0x000fea0003800000 */
.L_x_110:
[----:B------:R-:W2:Y:S01]  /*5010*/  LDL.64 R24, [R1] ;  /* 0x0000000001187983 */ /* 0x000ea20000100a00 */
[----:B------:R-:W-:Y:S01]  /*5020*/  LOP3.LUT P4, RZ, R10, 0xff, RZ, 0xc0, !PT ;  /* 0x000000ff0aff7812 */ /* 0x000fe2000788c0ff */
[----:B------:R-:W-:Y:S01]  /*5030*/  VIADD R7, R8, UR40 ;  /* 0x0000002808077c36 */ /* 0x000fe20008000000 */
[----:B------:R-:W-:Y:S01]  /*5040*/  ULDC.64 UR4, c[0x0][0x650] ;  /* 0x0001940000047ab9 */ /* 0x000fe20000000a00 */
[----:B------:R-:W-:Y:S01]  /*5050*/  IMAD.U32 R6, RZ, RZ, UR40 ;  /* 0x00000028ff067e24 */ /* 0x000fe2000f8e00ff */
[----:B------:R-:W-:Y:S01]  /*5060*/  UISETP.GE.U32.AND UP0, UPT, UR40, 0x38, UPT ;  /* 0x000000382800788c */ /* 0x000fe2000bf06070 */
[----:B------:R-:W-:Y:S01]  /*5070*/  BSSY B1, `(.L_x_116) ;  /* 0x000006c000017945 */ /* 0x000fe20003800000 */
[----:B------:R-:W-:Y:S01]  /*5080*/  ISETP.GT.U32.AND P1, PT, R7, 0x37, PT ;  /* 0x000000370700780c */ /* 0x000fe20003f24070 */
[----:B------:R-:W-:Y:S01]  /*5090*/  IMAD.MOV.U32 R22, RZ, RZ, -0x1 ;  /* 0xffffffffff167424 */ /* 0x000fe200078e00ff */
[----:B------:R-:W-:Y:S01]  /*50a0*/  PRMT R10, RZ, 0x7610, R10 ;  /* 0x00007610ff0a7816 */ /* 0x000fe2000000000a */
[----:B------:R-:W-:Y:S01]  /*50b0*/  IMAD.MOV.U32 R19, RZ, RZ, -0x1 ;  /* 0xffffffffff137424 */ /* 0x000fe200078e00ff */
[----:B------:R-:W-:Y:S01]  /*50c0*/  ISETP.LT.U32.AND P1, PT, R6, 0x38, P1 ;  /* 0x000000380600780c */ /* 0x000fe20000f21070 */
[----:B------:R-:W-:Y:S01]  /*50d0*/  IMAD.MOV.U32 R18, RZ, RZ, -0x1 ;  /* 0xffffffffff127424 */ /* 0x000fe200078e00ff */
[----:B------:R-:W-:Y:S01]  /*50e0*/  PLOP3.LUT P3, PT, PT, PT, UP0, 0x80, 0x0 ;  /* 0x000000000000781c */ /* 0x000fe20003f6f008 */
[----:B------:R-:W0:Y:S01]  /*50f0*/  @P4 S2R R5, SR_CgaCtaId ;  /* 0x0000000000054919 */ /* 0x000e220000008800 */
[----:B------:R-:W-:-:S02]  /*5100*/  @P4 MOV R4, 0x400 ;  /* 0x0000040000044802 */ /* 0x000fc40000000f00 */
[----:B------:R-:W-:-:S04]  /*5110*/  SEL R6, RZ, 0x1, !P1 ;  /* 0x00000001ff067807 */ /* 0x000fc80004800000 */
[----:B------:R-:W-:Y:S02]  /*5120*/  LOP3.LUT R3, R3, R6, RZ, 0x3c, !PT ;  /* 0x0000000603037212 */ /* 0x000fe400078e3cff */
[----:B0-----:R-:W-:-:S04]  /*5130*/  @P4 LEA R4, R5, R4, 0x18 ;  /* 0x0000000405044211 */ /* 0x001fc800078ec0ff */
[----:B------:R0:W-:Y:S02]  /*5140*/  @P4 SYNCS.ARRIVE.TRANS64.A1T0 RZ, [R4+URZ+0x3b8], RZ ;  /* 0x0003b8ff04ff49a7 */ /* 0x0001e4000810003f */
[----:B0-----:R-:W-:-:S05]  /*5150*/  SHF.R.U32.HI R4, RZ, 0x3, R7 ;  /* 0x00000003ff047819 */ /* 0x001fca0000011607 */
[----:B------:R-:W-:-:S04]  /*5160*/  IMAD.WIDE.U32 R4, R4, 0x24924925, RZ ;  /* 0x2492492504047825 */ /* 0x000fc800078e00ff */
[----:B------:R-:W-:Y:S01]  /*5170*/  IMAD R8, R5, -0x38, R7 ;  /* 0xffffffc805087824 */ /* 0x000fe200078e0207 */
[----:B------:R-:W-:Y:S02]  /*5180*/  @P3 LOP3.LUT R3, R3, 0x1, R5, 0x78, !PT ;  /* 0x0000000103033812 */ /* 0x000fe400078e7805 */
[----:B------:R-:W-:Y:S02]  /*5190*/  PRMT R4, RZ, 0x7610, R4 ;  /* 0x00007610ff047816 */ /* 0x000fe40000000004 */
[----:B--2---:R-:W-:-:S04]  /*51a0*/  IADD3 R16, P4, R16, R24, RZ ;  /* 0x0000001810107210 */ /* 0x004fc80007f9e0ff */
[----:B------:R-:W-:Y:S01]  /*51b0*/  ISETP.GE.U32.AND P1, PT, R16, UR4, PT ;  /* 0x0000000410007c0c */ /* 0x000fe2000bf26070 */
[----:B------:R-:W-:-:S05]  /*51c0*/  IMAD.X R17, R17, 0x1, R0, P4 ;  /* 0x0000000111117824 */ /* 0x000fca00020e0600 */
[----:B------:R-:W-:-:S13]  /*51d0*/  ISETP.GE.U32.AND.EX P1, PT, R17, UR5, PT, P1 ;  /* 0x0000000511007c0c */ /* 0x000fda000bf26110 */
[----:B------:R-:W-:Y:S05]  /*51e0*/  @P1 BRA `(.L_x_117) ;  /* 0x0000000400501947 */ /* 0x000fea0003800000 */
[----:B------:R-:W0:Y:S01]  /*51f0*/  S2R R13, SR_CTAID.X ;  /* 0x00000000000d7919 */ /* 0x000e220000002500 */
[----:B------:R-:W-:Y:S01]  /*5200*/  ULDC.64 UR4, c[0x0][0x628] ;  /* 0x00018a0000047ab9 */ /* 0x000fe20000000a00 */
[----:B------:R-:W-:Y:S01]  /*5210*/  ULDC UR7, c[0x0][0x630] ;  /* 0x00018c0000077ab9 */ /* 0x000fe20000000800 */
[----:B------:R-:W-:Y:S01]  /*5220*/  ISETP.NE.U32.AND P1, PT, RZ, UR4, PT ;  /* 0x00000004ff007c0c */ /* 0x000fe2000bf25070 */
[----:B------:R-:W1:Y:S01]  /*5230*/  S2R R14, SR_CTAID.Y ;  /* 0x00000000000e7919 */ /* 0x000e620000002600 */
[----:B------:R-:W-:Y:S01]  /*5240*/  ULDC UR8, c[0x0][0x150] ;  /* 0x0000540000087ab9 */ /* 0x000fe20000000800 */
[----:B------:R-:W-:Y:S01]  /*5250*/  IMAD.MOV.U32 R4, RZ, RZ, R16 ;  /* 0x000000ffff047224 */ /* 0x000fe200078e0010 */
[----:B------:R-:W-:Y:S01]  /*5260*/  ISETP.NE.AND.EX P1, PT, RZ, UR5, PT, P1 ;  /* 0x00000005ff007c0c */ /* 0x000fe2000bf25310 */
[----:B------:R-:W-:Y:S01]  /*5270*/  IMAD.MOV.U32 R5, RZ, RZ, R17 ;  /* 0x000000ffff057224 */ /* 0x000fe200078e0011 */
[----:B0-----:R-:W-:-:S11]  /*5280*/  I2FP.F32.U32 R19, R13 ;  /* 0x0000000d00137245 */ /* 0x001fd60000201000 */
[----:B------:R-:W-:Y:S05]  /*5290*/  @!P1 BRA `(.L_x_118) ;  /* 0x0000000000289947 */ /* 0x000fea0003800000 */
[----:B------:R-:W-:Y:S02]  /*52a0*/  ULDC UR6, c[0x0][0x634] ;  /* 0x00018d0000067ab9 */ /* 0x000fe40000000800 */
[----:B------:R-:W-:-:S05]  /*52b0*/  IADD3 R5, P1, R16, UR6, RZ ;  /* 0x0000000610057c10 */ /* 0x000fca000ff3e0ff */
[----:B------:R-:W-:-:S04]  /*52c0*/  IMAD.X R15, RZ, RZ, R17, P1 ;  /* 0x000000ffff0f7224 */ /* 0x000fc800008e0611 */
[----:B------:R-:W-:-:S04]  /*52d0*/  IMAD.WIDE.U32 R6, R15, UR4, RZ ;  /* 0x000000040f067c25 */ /* 0x000fc8000f8e00ff */
[----:B------:R-:W-:-:S04]  /*52e0*/  IMAD.WIDE.U32 R6, P1, R5, UR5, R6 ;  /* 0x0000000505067c25 */ /* 0x000fc8000f820006 */
[----:B------:R-:W-:-:S04]  /*52f0*/  IMAD.WIDE.U32 R4, R5, UR4, RZ ;  /* 0x0000000405047c25 */ /* 0x000fc8000f8e00ff */
[----:B------:R-:W-:Y:S01]  /*5300*/  IMAD.MOV.U32 R4, RZ, RZ, R7 ;  /* 0x000000ffff047224 */ /* 0x000fe200078e0007 */
[----:B------:R-:W-:Y:S01]  /*5310*/  IADD3 RZ, P3, R5, R6, RZ ;  /* 0x0000000605ff7210 */ /* 0x000fe20007f7e0ff */
[----:B------:R-:W-:-:S04]  /*5320*/  IMAD.X R5, RZ, RZ, RZ, P1 ;  /* 0x000000ffff057224 */ /* 0x000fc800008e06ff */
[----:B------:R-:W-:-:S08]  /*5330*/  IMAD.WIDE.U32.X R4, R15, UR5, R4, P3 ;  /* 0x000000050f047c25 */ /* 0x000fd000098e0404 */
.L_x_118:
[--C-:B------:R-:W-:Y:S01]  /*5340*/  SHF.R.U64 R18, R4, UR7, R5.reuse ;  /* 0x0000000704127c19 */ /* 0x100fe20008001205 */
[----:B------:R-:W-:Y:S01]  /*5350*/  FMUL R19, R19, UR8 ;  /* 0x0000000813137c20 */ /* 0x000fe20008400000 */
[----:B------:R-:W-:Y:S01]  /*5360*/  SHF.R.U32.HI R4, RZ, UR7, R5 ;  /* 0x00000007ff047c19 */ /* 0x000fe20008011605 */
[----:B------:R-:W0:Y:S01]  /*5370*/  LDC R6, c[0x0][0x144] ;  /* 0x00005100ff067b82 */ /* 0x000e220000000800 */
[----:B------:R-:W-:Y:S01]  /*5380*/  IADD3 R5, P1, RZ, -R18, RZ ;  /* 0x80000012ff057210 */ /* 0x000fe20007f3e0ff */
[----:B------:R-:W-:Y:S01]  /*5390*/  ULDC UR6, c[0x0][0x154] ;  /* 0x0000550000067ab9 */ /* 0x000fe20000000800 */
[----:B-1----:R-:W-:Y:S01]  /*53a0*/  I2FP.F32.U32 R7, R14 ;  /* 0x0000000e00077245 */ /* 0x002fe20000201000 */
[----:B------:R-:W1:Y:S01]  /*53b0*/  F2I.U32.TRUNC.NTZ R19, R19 ;  /* 0x0000001300137305 */ /* 0x000e62000020f000 */
[----:B------:R-:W-:Y:S01]  /*53c0*/  ULDC.64 UR4, c[0x0][0x620] ;  /* 0x0001880000047ab9 */ /* 0x000fe20000000a00 */
[----:B------:R-:W-:Y:S01]  /*53d0*/  IMAD.X R4, RZ, RZ, ~R4, P1 ;  /* 0x000000ffff047224 */ /* 0x000fe200008e0e04 */
[----:B------:R-:W-:Y:S01]  /*53e0*/  ISETP.NE.AND P4, PT, R2, 0x1, PT ;  /* 0x000000010200780c */ /* 0x000fe20003f85270 */
[----:B------:R-:W-:Y:S01]  /*53f0*/  FMUL R20, R7, UR6 ;  /* 0x0000000607147c20 */ /* 0x000fe20008400000 */
[----:B------:R-:W2:Y:S01]  /*5400*/  LDC R21, c[0x0][0x148] ;  /* 0x00005200ff157b82 */ /* 0x000ea20000000800 */
[----:B------:R-:W-:Y:S01]  /*5410*/  IMAD R4, R4, UR4, RZ ;  /* 0x0000000404047c24 */ /* 0x000fe2000f8e02ff */
[----:B------:R-:W-:-:S02]  /*5420*/  ULDC.64 UR6, c[0x0][0x640] ;  /* 0x0001900000067ab9 */ /* 0x000fc40000000a00 */
[----:B------:R-:W-:Y:S01]  /*5430*/  ISETP.NE.U32.AND P1, PT, RZ, UR6, PT ;  /* 0x00000006ff007c0c */ /* 0x000fe2000bf25070 */
[----:B------:R-:W3:Y:S01]  /*5440*/  F2I.U32.TRUNC.NTZ R20, R20 ;  /* 0x0000001400147305 */ /* 0x000ee2000020f000 */
[C---:B------:R-:W-:Y:S02]  /*5450*/  IMAD R7, R5.reuse, UR5, R4 ;  /* 0x0000000505077c24 */ /* 0x040fe4000f8e0204 */
[----:B------:R-:W-:Y:S01]  /*5460*/  IMAD.WIDE.U32 R4, R5, UR4, R16 ;  /* 0x0000000405047c25 */ /* 0x000fe2000f8e0010 */
[----:B------:R-:W-:Y:S01]  /*5470*/  ULDC UR4, c[0x0][0x618] ;  /* 0x0001860000047ab9 */ /* 0x000fe20000000800 */
[----:B------:R-:W-:Y:S02]  /*5480*/  ISETP.NE.AND.EX P1, PT, RZ, UR7, PT, P1 ;  /* 0x00000007ff007c0c */ /* 0x000fe4000bf25310 */
[----:B------:R-:W-:Y:S02]  /*5490*/  IMAD.IADD R5, R5, 0x1, R7 ;  /* 0x0000000105057824 */ /* 0x000fe400078e0207 */
[----:B-1----:R-:W-:-:S03]  /*54a0*/  IMAD.MOV R19, RZ, RZ, -R19 ;  /* 0x000000ffff137224 */ /* 0x002fc600078e0a13 */
[----:B------:R-:W-:Y:S01]  /*54b0*/  SHF.R.U64 R15, R4, UR4, R5 ;  /* 0x00000004040f7c19 */ /* 0x000fe20008001205 */
[----:B0-----:R-:W-:Y:S01]  /*54c0*/  IMAD R13, R6, R19, R13 ;  /* 0x00000013060d7224 */ /* 0x001fe200078e020d */
[----:B------:R-:W-:Y:S01]  /*54d0*/  SHF.R.U32.HI R4, RZ, UR4, R5 ;  /* 0x00000004ff047c19 */ /* 0x000fe20008011605 */
[----:B------:R-:W-:Y:S01]  /*54e0*/  ULDC UR4, c[0x0][0x608] ;  /* 0x0001820000047ab9 */ /* 0x000fe20000000800 */
[----:B---3--:R-:W-:Y:S02]  /*54f0*/  IMAD.MOV R6, RZ, RZ, -R20 ;  /* 0x000000ffff067224 */ /* 0x008fe400078e0a14 */
[--C-:B------:R-:W-:Y:S02]  /*5500*/  SHF.R.U64 R20, R15, UR4, R4.reuse ;  /* 0x000000040f147c19 */ /* 0x100fe40008001204 */
[----:B------:R-:W-:Y:S01]  /*5510*/  SHF.R.U32.HI R5, RZ, UR4, R4 ;  /* 0x00000004ff057c19 */ /* 0x000fe20008011604 */
[----:B------:R-:W-:Y:S01]  /*5520*/  ULDC UR4, c[0x0][0x658] ;  /* 0x0001960000047ab9 */ /* 0x000fe20000000800 */
[----:B--2---:R-:W-:-:S02]  /*5530*/  @P4 IMAD R13, R21, R6, R14 ;  /* 0x00000006150d4224 */ /* 0x004fc400078e020e */
[--C-:B------:R-:W-:Y:S02]  /*5540*/  SHF.R.U64 R14, R20, UR4, R5.reuse ;  /* 0x00000004140e7c19 */ /* 0x100fe40008001205 */
[----:B------:R-:W-:-:S03]  /*5550*/  SHF.R.U32.HI R19, RZ, UR4, R5 ;  /* 0x00000004ff137c19 */ /* 0x000fc60008011605 */
[----:B------:R-:W-:Y:S02]  /*5560*/  IMAD.MOV.U32 R6, RZ, RZ, R14 ;  /* 0x000000ffff067224 */ /* 0x000fe400078e000e */
[----:B------:R-:W-:Y:S01]  /*5570*/  IMAD.MOV.U32 R5, RZ, RZ, R19 ;  /* 0x000000ffff057224 */ /* 0x000fe200078e0013 */
[----:B------:R-:W-:Y:S06]  /*5580*/  @!P1 BRA `(.L_x_119) ;  /* 0x00000000002c9947 */ /* 0x000fec0003800000 */
        /* <DEDUP_REMOVED lines=9> */
[----:B------:R-:W-:-:S04]  /*5620*/  IMAD.WIDE.U32.X R4, R19, UR7, R4, P3 ;  /* 0x0000000713047c25 */ /* 0x000fc800098e0404 */
[----:B------:R-:W-:-:S07]  /*5630*/  IMAD.MOV.U32 R6, RZ, RZ, R4 ;  /* 0x000000ffff067224 */ /* 0x000fce00078e0004 */
.L_x_119:
[----:B------:R-:W-:Y:S01]  /*5640*/  ULDC UR4, c[0x0][0x648] ;  /* 0x0001920000047ab9 */ /* 0x000fe20000000800 */
[----:B------:R-:W-:Y:S01]  /*5650*/  LOP3.LUT R4, R20, UR16, RZ, 0xc0, !PT ;  /* 0x0000001014047c12 */ /* 0x000fe2000f8ec0ff */
[----:B------:R-:W-:Y:S01]  /*5660*/  ULDC UR5, c[0x0][0x610] ;  /* 0x0001840000057ab9 */ /* 0x000fe20000000800 */
[----:B------:R-:W-:Y:S01]  /*5670*/  SHF.R.U64 R5, R6, UR4, R5 ;  /* 0x0000000406057c19 */ /* 0x000fe20008001205 */
[----:B------:R-:W-:Y:S01]  /*5680*/  ULDC UR4, c[0x0][0x638] ;  /* 0x00018e0000047ab9 */ /* 0x000fe20000000800 */
[----:B------:R-:W-:-:S03]  /*5690*/  LOP3.LUT R15, R15, UR15, RZ, 0xc0, !PT ;  /* 0x0000000f0f0f7c12 */ /* 0x000fc6000f8ec0ff */
[----:B------:R-:W-:Y:S02]  /*56a0*/  IMAD.MOV R7, RZ, RZ, -R5 ;  /* 0x000000ffff077224 */ /* 0x000fe400078e0a05 */
[----:B------:R-:W-:Y:S02]  /*56b0*/  IMAD R4, R5, UR17, R4 ;  /* 0x0000001105047c24 */ /* 0x000fe4000f8e0204 */
[----:B------:R-:W-:Y:S01]  /*56c0*/  IMAD R14, R7, UR4, R14 ;  /* 0x00000004070e7c24 */ /* 0x000fe2000f8e020e */
[----:B------:R-:W-:Y:S01]  /*56d0*/  ULDC UR4, c[0x0][0x600] ;  /* 0x0001800000047ab9 */ /* 0x000fe20000000800 */
[----:B------:R-:W-:Y:S02]  /*56e0*/  IMAD R13, R4, UR5, R13 ;  /* 0x00000005040d7c24 */ /* 0x000fe4000f8e020d */
[----:B------:R-:W-:Y:S02]  /*56f0*/  IMAD R14, R14, UR4, R15 ;  /* 0x000000040e0e7c24 */ /* 0x000fe4000f8e020f */
[----:B------:R-:W-:-:S03]  /*5700*/  IMAD.MOV.U32 R4, RZ, RZ, 0x1 ;  /* 0x00000001ff047424 */ /* 0x000fc600078e00ff */
[----:B------:R-:W-:Y:S02]  /*5710*/  SEL R19, R14, R13, !P4 ;  /* 0x0000000d0e137207 */ /* 0x000fe40006000000 */
[----:B------:R-:W-:-:S07]  /*5720*/  SEL R22, R13, R14, !P4 ;  /* 0x0000000e0d167207 */ /* 0x000fce0006000000 */
.L_x_117:
[----:B------:R-:W-:Y:S05]  /*5730*/  BSYNC B1 ;  /* 0x0000000000017941 */ /* 0x000fea0003800000 */
.L_x_116:
[----:B------:R-:W-:-:S13]  /*5740*/  LOP3.LUT P1, RZ, R4, 0xff, RZ, 0xc0, !PT ;  /* 0x000000ff04ff7812 */ /* 0x000fda000782c0ff */
[----:B------:R-:W-:Y:S05]  /*5750*/  @P1 BRA `(.L_x_120) ;  /* 0xfffffff400341947 */ /* 0x000fea000383ffff */
[----:B------:R-:W-:Y:S05]  /*5760*/  BSYNC B0 ;  /* 0x0000000000007941 */ /* 0x000fea0003800000 */
.L_x_108:
[----:B------:R-:W-:-:S03]  /*5770*/  UMOV UR4, 0xffffffff ;  /* 0xffffffff00047882 */ /* 0x000fc60000000000 */
[----:B------:R-:W-:Y:S05]  /*5780*/  BRA.DIV UR4, `(.L_x_121) ;  /* 0x0000002204987947 */ /* 0x000fea000b800000 */
[----:B------:R-:W-:-:S13]  /*5790*/  ELECT P6, URZ, PT ;  /* 0x00000000003f782f */ /* 0x000fda00038c0000 */
.L_x_189:
[----:B------:R-:W-:Y:S04]  /*57a0*/  BSSY B0, `(.L_x_122) ;  /* 0x00001ff000007945 */ /* 0x000fe80003800000 */
[----:B------:R-:W-:Y:S05]  /*57b0*/  @!P6 BRA `(.L_x_123) ;  /* 0x0000001c00f4e947 */ /* 0x000fea0003800000 */
[----:B------:R-:W-:-:S04]  /*57c0*/  LOP3.LUT R23, R23, 0x2, RZ, 0xfc, !PT ;  /* 0x0000000217177812 */ /* 0x000fc800078efcff */
[----:B------:R-:W-:-:S13]  /*57d0*/  ISETP.NE.AND P0, PT, R23, 0x3, PT ;  /* 0x000000031700780c */ /* 0x000fda0003f05270 */
[----:B------:R-:W-:Y:S05]  /*57e0*/  @!P0 BRA `(.L_x_124) ;  /* 0x0000000000048947 */ /* 0x000fea0003800000 */
[----:B------:R-:W-:Y:S01]  /*57f0*/  BPT.TRAP 0x1 ;  /* 0x000000040000795c */ /* 0x000fe20000300000 */
.L_x_124:
[----:B------:R-:W0:Y:S01]  /*5800*/  S2R R5, SR_CgaCtaId ;  /* 0x0000000000057919 */ /* 0x000e220000008800 */
[----:B------:R-:W-:Y:S02]  /*5810*/  MOV R0, 0x400 ;  /* 0x0000040000007802 */ /* 0x000fe40000000f00 */
[----:B------:R-:W-:Y:S02]  /*5820*/  SHF.L.U32 R2, R3, 0x1f, RZ ;  /* 0x0000001f03027819 */ /* 0x000fe400000006ff */
[----:B0-----:R-:W-:-:S05]  /*5830*/  LEA R5, R5, R0, 0x18 ;  /* 0x0000000005057211 */ /* 0x001fca00078ec0ff */
[----:B------:R-:W-:-:S04]  /*5840*/  VIADD R5, R5, 0x1c0 ;  /* 0x000001c005057836 */ /* 0x000fc80000000000 */
[C---:B------:R-:W-:Y:S02]  /*5850*/  IMAD R7, R8.reuse, 0x8, R5 ;  /* 0x0000000808077824 */ /* 0x040fe400078e0205 */
[----:B------:R-:W-:Y:S02]  /*5860*/  VIADD R8, R8, 0x1 ;  /* 0x0000000108087836 */ /* 0x000fe40000000000 */
[----:B------:R-:W0:Y:S03]  /*5870*/  SYNCS.PHASECHK.TRANS64.TRYWAIT P0, [R7+URZ], R2 ;  /* 0x00000002070075a7 */ /* 0x000e26000800017f */
[----:B------:R-:W-:-:S04]  /*5880*/  ISETP.NE.AND P1, PT, R8, 0x38, PT ;  /* 0x000000380800780c */ /* 0x000fc80003f25270 */
[----:B------:R-:W-:Y:S02]  /*5890*/  SEL R0, RZ, 0x1, P1 ;  /* 0x00000001ff007807 */ /* 0x000fe40000800000 */
[----:B------:R-:W-:Y:S02]  /*58a0*/  SEL R8, R8, RZ, P1 ;  /* 0x000000ff08087207 */ /* 0x000fe40000800000 */
[----:B------:R-:W-:-:S03]  /*58b0*/  LOP3.LUT R9, R3, R0, RZ, 0x3c, !PT ;  /* 0x0000000003097212 */ /* 0x000fc600078e3cff */
[----:B------:R-:W-:Y:S01]  /*58c0*/  IMAD R6, R8, 0x8, R5 ;  /* 0x0000000808067824 */ /* 0x000fe200078e0205 */
[----:B------:R-:W-:Y:S01]  /*58d0*/  SHF.L.U32 R3, R9, 0x1f, RZ ;  /* 0x0000001f09037819 */ /* 0x000fe200000006ff */
[----:B0-----:R-:W-:Y:S06]  /*58e0*/  @!P0 BRA `(.L_x_125) ;  /* 0x0000002000608947 */ /* 0x001fec0003800000 */
.L_x_190:
[----:B------:R-:W1:Y:S01]  /*58f0*/  SYNCS.PHASECHK.TRANS64.TRYWAIT P0, [R6+URZ], R3 ;  /* 0x00000003060075a7 */ /* 0x000e62000800017f */
[----:B------:R-:W-:-:S05]  /*5900*/  VIADD R0, R8, 0x1 ;  /* 0x0000000108007836 */ /* 0x000fca0000000000 */
[----:B------:R-:W-:-:S04]  /*5910*/  ISETP.NE.AND P1, PT, R0, 0x38, PT ;  /* 0x000000380000780c */ /* 0x000fc80003f25270 */
[----:B0-----:R-:W-:Y:S02]  /*5920*/  SEL R2, RZ, 0x1, P1 ;  /* 0x00000001ff027807 */ /* 0x001fe40000800000 */
[----:B------:R-:W-:Y:S02]  /*5930*/  SEL R0, R0, RZ, P1 ;  /* 0x000000ff00007207 */ /* 0x000fe40000800000 */
[----:B------:R-:W-:-:S03]  /*5940*/  LOP3.LUT R9, R9, R2, RZ, 0x3c, !PT ;  /* 0x0000000209097212 */ /* 0x000fc600078e3cff */
[----:B------:R-:W-:Y:S01]  /*5950*/  IMAD R7, R0, 0x8, R5 ;  /* 0x0000000800077824 */ /* 0x000fe200078e0205 */
[----:B------:R-:W-:Y:S01]  /*5960*/  SHF.L.U32 R4, R9, 0x1f, RZ ;  /* 0x0000001f09047819 */ /* 0x000fe200000006ff */
[----:B-1----:R-:W-:Y:S06]  /*5970*/  @!P0 BRA `(.L_x_126) ;  /* 0x0000002000508947 */ /* 0x002fec0003800000 */
.L_x_191:
[----:B------:R-:W1:Y:S01]  /*5980*/  SYNCS.PHASECHK.TRANS64.TRYWAIT P0, [R7+URZ], R4 ;  /* 0x00000004070075a7 */ /* 0x000e62000800017f */
[----:B------:R-:W-:-:S05]  /*5990*/  VIADD R0, R0, 0x1 ;  /* 0x0000000100007836 */ /* 0x000fca0000000000 */
[----:B------:R-:W-:-:S04]  /*59a0*/  ISETP.NE.AND P1, PT, R0, 0x38, PT ;  /* 0x000000380000780c */ /* 0x000fc80003f25270 */
[----:B------:R-:W-:Y:S02]  /*59b0*/  SEL R2, RZ, 0x1, P1 ;  /* 0x00000001ff027807 */ /* 0x000fe40000800000 */
[----:B------:R-:W-:Y:S02]  /*59c0*/  SEL R0, R0, RZ, P1 ;  /* 0x000000ff00007207 */ /* 0x000fe40000800000 */
[----:B------:R-:W-:-:S03]  /*59d0*/  LOP3.LUT R9, R9, R2, RZ, 0x3c, !PT ;  /* 0x0000000209097212 */ /* 0x000fc600078e3cff */
[----:B0-----:R-:W-:Y:S01]  /*59e0*/  IMAD R6, R0, 0x8, R5 ;  /* 0x0000000800067824 */ /* 0x001fe200078e0205 */
[----:B------:R-:W-:Y:S01]  /*59f0*/  SHF.L.U32 R3, R9, 0x1f, RZ ;  /* 0x0000001f09037819 */ /* 0x000fe200000006ff */
[----:B-1----:R-:W-:Y:S06]  /*5a00*/  @!P0 BRA `(.L_x_127) ;  /* 0x0000002000408947 */ /* 0x002fec0003800000 */
.L_x_192:
        /* <DEDUP_REMOVED lines=9> */
.L_x_193:
        /* <DEDUP_REMOVED lines=9> */
.L_x_194:
        /* <DEDUP_REMOVED lines=9> */
.L_x_195:
        /* <DEDUP_REMOVED lines=9> */
.L_x_196:
        /* <DEDUP_REMOVED lines=9> */
.L_x_197:
        /* <DEDUP_REMOVED lines=9> */
.L_x_198:
        /* <DEDUP_REMOVED lines=9> */
.L_x_199:
        /* <DEDUP_REMOVED lines=9> */
.L_x_200:
        /* <DEDUP_REMOVED lines=9> */
.L_x_201:
        /* <DEDUP_REMOVED lines=9> */
.L_x_202:
        /* <DEDUP_REMOVED lines=9> */
.L_x_203:
        /* <DEDUP_REMOVED lines=9> */
.L_x_204:
        /* <DEDUP_REMOVED lines=9> */
.L_x_205:
        /* <DEDUP_REMOVED lines=9> */
.L_x_206:
        /* <DEDUP_REMOVED lines=9> */
.L_x_207:
        /* <DEDUP_REMOVED lines=9> */
.L_x_208:
        /* <DEDUP_REMOVED lines=9> */
.L_x_209:
        /* <DEDUP_REMOVED lines=9> */
.L_x_210:
        /* <DEDUP_REMOVED lines=9> */
.L_x_211:
        /* <DEDUP_REMOVED lines=9> */
.L_x_212:
        /* <DEDUP_REMOVED lines=9> */
.L_x_213:
        /* <DEDUP_REMOVED lines=9> */
.L_x_214:
        /* <DEDUP_REMOVED lines=9> */
.L_x_215:
        /* <DEDUP_REMOVED lines=9> */
.L_x_216:
        /* <DEDUP_REMOVED lines=9> */
.L_x_217:
        /* <DEDUP_REMOVED lines=9> */
.L_x_218:
        /* <DEDUP_REMOVED lines=9> */
.L_x_219:
        /* <DEDUP_REMOVED lines=9> */
.L_x_220:
        /* <DEDUP_REMOVED lines=9> */
.L_x_221:
        /* <DEDUP_REMOVED lines=9> */
.L_x_222:
        /* <DEDUP_REMOVED lines=9> */
.L_x_223:
        /* <DEDUP_REMOVED lines=9> */
.L_x_224:
        /* <DEDUP_REMOVED lines=9> */
.L_x_225:
        /* <DEDUP_REMOVED lines=9> */
.L_x_226:
        /* <DEDUP_REMOVED lines=9> */
.L_x_227:
        /* <DEDUP_REMOVED lines=9> */
.L_x_228:
        /* <DEDUP_REMOVED lines=9> */
.L_x_229:
        /* <DEDUP_REMOVED lines=9> */
.L_x_230:
        /* <DEDUP_REMOVED lines=9> */
.L_x_231:
        /* <DEDUP_REMOVED lines=9> */
.L_x_232:
        /* <DEDUP_REMOVED lines=9> */
.L_x_233:
        /* <DEDUP_REMOVED lines=9> */
.L_x_234:
        /* <DEDUP_REMOVED lines=9> */
.L_x_235:
        /* <DEDUP_REMOVED lines=9> */
.L_x_236:
        /* <DEDUP_REMOVED lines=9> */
.L_x_237:
        /* <DEDUP_REMOVED lines=9> */
.L_x_238:
        /* <DEDUP_REMOVED lines=9> */
.L_x_239:
        /* <DEDUP_REMOVED lines=9> */
.L_x_240:
        /* <DEDUP_REMOVED lines=9> */
.L_x_241:
        /* <DEDUP_REMOVED lines=9> */
.L_x_242:
        /* <DEDUP_REMOVED lines=9> */
.L_x_243:
[----:B------:R-:W1:Y:S01]  /*76c0*/  SYNCS.PHASECHK.TRANS64.TRYWAIT P0, [R7+URZ], R4 ;  /* 0x00000004070075a7 */ /* 0x000e62000800017f */
[----:B------:R-:W-:-:S05]  /*76d0*/  VIADD R0, R0, 0x1 ;  /* 0x0000000100007836 */ /* 0x000fca0000000000 */
[----:B------:R-:W-:-:S04]  /*76e0*/  ISETP.NE.AND P1, PT, R0, 0x38, PT ;  /* 0x000000380000780c */ /* 0x000fc80003f25270 */
[----:B------:R-:W-:Y:S02]  /*76f0*/  SEL R2, RZ, 0x1, P1 ;  /* 0x00000001ff027807 */ /* 0x000fe40000800000 */
[----:B------:R-:W-:Y:S02]  /*7700*/  SEL R0, R0, RZ, P1 ;  /* 0x000000ff00007207 */ /* 0x000fe40000800000 */
[----:B------:R-:W-:Y:S01]  /*7710*/  LOP3.LUT R2, R9, R2, RZ, 0x3c, !PT ;  /* 0x0000000209027212 */ /* 0x000fe200078e3cff */
[----:B-1----:R-:W-:Y:S06]  /*7720*/  @!P0 BRA `(.L_x_179) ;  /* 0x0000001400088947 */ /* 0x002fec0003800000 */
.L_x_244:
[----:B------:R-:W-:Y:S01]  /*7730*/  IMAD R5, R0, 0x8, R5 ;  /* 0x0000000800057824 */ /* 0x000fe200078e0205 */
[----:B------:R-:W-:-:S07]  /*7740*/  SHF.L.U32 R0, R2, 0x1f, RZ ;  /* 0x0000001f02007819 */ /* 0x000fce00000006ff */
.L_x_180:
[----:B--2---:R2:W3:Y:S02]  /*7750*/  SYNCS.PHASECHK.TRANS64.TRYWAIT P0, [R5+URZ], R0 ;  /* 0x00000000050075a7 */ /* 0x0044e4000800017f */
[----:B---3--:R-:W-:Y:S05]  /*7760*/  @!P0 NANOSLEEP.SYNCS 0x989680 ;  /* 0x009896800000895d */ /* 0x008fea0003900000 */
[----:B------:R-:W3:Y:S02]  /*7770*/  @!P0 SYNCS.PHASECHK.TRANS64 P0, [R5+URZ], R0 ;  /* 0x00000000050085a7 */ /* 0x000ee4000800007f */
[----:B---3--:R-:W-:Y:S05]  /*7780*/  @!P0 BRA `(.L_x_180) ;  /* 0xfffffffc00f08947 */ /* 0x008fea000383ffff */
.L_x_123:
[----:B------:R-:W-:Y:S05]  /*7790*/  BSYNC B0 ;  /* 0x0000000000007941 */ /* 0x000fea0003800000 */
.L_x_122:
[----:B------:R-:W-:Y:S05]  /*77a0*/  EXIT ;  /* 0x000000000000794d */ /* 0x000fea0003800000 */
.L_x_20:
[----:B0-----:R-:W-:-:S04]  /*77b0*/  IMAD.U32 R3, RZ, RZ, UR43 ;  /* 0x0000002bff037e24 */ /* 0x001fc8000f8e00ff */
[----:B------:R0:W1:Y:S03]  /*77c0*/  SYNCS.PHASECHK.TRANS64.TRYWAIT P0, [R3+URZ+-0x8], R0 ;  /* 0xfffff800030075a7 */ /* 0x000066000800017f */
[----:B-1----:R-:W-:Y:S05]  /*77d0*/  @!P0 NANOSLEEP.SYNCS 0x989680 ;  /* 0x009896800000895d */ /* 0x002fea0003900000 */
[----:B------:R-:W1:Y:S02]  /*77e0*/  @!P0 SYNCS.PHASECHK.TRANS64 P0, [R3+URZ+-0x8], R0 ;  /* 0xfffff800030085a7 */ /* 0x000e64000800007f */
[----:B-1----:R-:W-:Y:S05]  /*77f0*/  @!P0 BRA `(.L_x_20) ;  /* 0xfffffffc00ec8947 */ /* 0x002fea000383ffff */
[----:B------:R-:W-:Y:S05]  /*7800*/  BRA `(.L_x_181) ;  /* 0xffffffa400b07947 */ /* 0x000fea000383ffff */
.L_x_25:
[----:B-1----:R1:W2:Y:S02]  /*7810*/  SYNCS.PHASECHK.TRANS64.TRYWAIT P1, [R3+URZ], R0 ;  /* 0x00000000030075a7 */ /* 0x0022a4000802017f */
[----:B--2---:R-:W-:Y:S05]  /*7820*/  @!P1 NANOSLEEP.SYNCS 0x989680 ;  /* 0x009896800000995d */ /* 0x004fea0003900000 */
[----:B------:R-:W2:Y:S02]  /*7830*/  @!P1 SYNCS.PHASECHK.TRANS64 P1, [R3+URZ], R0 ;  /* 0x00000000030095a7 */ /* 0x000ea4000802007f */
[----:B--2---:R-:W-:Y:S05]  /*7840*/  @!P1 BRA `(.L_x_25) ;  /* 0xfffffffc00f09947 */ /* 0x004fea000383ffff */
[----:B------:R-:W-:Y:S05]  /*7850*/  BRA `(.L_x_24) ;  /* 0xffffffa8001c7947 */ /* 0x000fea000383ffff */
.L_x_30:
[----:B-1----:R-:W-:-:S04]  /*7860*/  IMAD.U32 R5, RZ, RZ, UR4 ;  /* 0x00000004ff057e24 */ /* 0x002fc8000f8e00ff */
[----:B------:R1:W2:Y:S03]  /*7870*/  SYNCS.PHASECHK.TRANS64.TRYWAIT P1, [R5+URZ], R4 ;  /* 0x00000004050075a7 */ /* 0x0002a6000802017f */
[----:B--2---:R-:W-:Y:S05]  /*7880*/  @!P1 NANOSLEEP.SYNCS 0x989680 ;  /* 0x009896800000995d */ /* 0x004fea0003900000 */
[----:B------:R-:W2:Y:S02]  /*7890*/  @!P1 SYNCS.PHASECHK.TRANS64 P1, [R5+URZ], R4 ;  /* 0x00000004050095a7 */ /* 0x000ea4000802007f */
[----:B--2---:R-:W-:Y:S05]  /*78a0*/  @!P1 BRA `(.L_x_30) ;  /* 0xfffffffc00ec9947 */ /* 0x004fea000383ffff */
[----:B------:R-:W-:Y:S05]  /*78b0*/  BRA `(.L_x_29) ;  /* 0xffffffa800787947 */ /* 0x000fea000383ffff */
.L_x_36:
[----:B0-----:R-:W-:-:S04]  /*78c0*/  IMAD.U32 R4, RZ, RZ, UR43 ;  /* 0x0000002bff047e24 */ /* 0x001fc8000f8e00ff */
[----:B------:R0:W1:Y:S03]  /*78d0*/  SYNCS.PHASECHK.TRANS64.TRYWAIT P0, [R4+URZ+0x8], R3 ;  /* 0x00000803040075a7 */ /* 0x000066000800017f */
[----:B-1----:R-:W-:Y:S05]  /*78e0*/  @!P0 NANOSLEEP.SYNCS 0x989680 ;  /* 0x009896800000895d */ /* 0x002fea0003900000 */
[----:B------:R-:W1:Y:S02]  /*78f0*/  @!P0 SYNCS.PHASECHK.TRANS64 P0, [R4+URZ+0x8], R3 ;  /* 0x00000803040085a7 */ /* 0x000e64000800007f */
[----:B-1----:R-:W-:Y:S05]  /*7900*/  @!P0 BRA `(.L_x_36) ;  /* 0xfffffffc00ec8947 */ /* 0x002fea000383ffff */
[----:B------:R-:W-:Y:S05]  /*7910*/  BRA `(.L_x_182) ;  /* 0xffffffac005c7947 */ /* 0x000fea000383ffff */
.L_x_109:
[----:B------:R-:W-:Y:S01]  /*7920*/  BSSY B1, `(.L_x_183) ;  /* 0x0000006000017945 */ /* 0x000fe20003800000 */
[----:B------:R-:W-:-:S07]  /*7930*/  IMAD.MOV.U32 R15, RZ, RZ, -0x1 ;  /* 0xffffffffff0f7424 */ /* 0x000fce00078e00ff */
[----:B-----5:R-:W-:Y:S05]  /*7940*/  WARPSYNC.COLLECTIVE R15, `(.L_x_184) ;  /* 0x000000000f0c7348 */ /* 0x020fea0003c00000 */
[----:B------:R-:W-:Y:S02]  /*7950*/  ELECT P6, UR62, PT ;  /* 0x00000000003e782f */ /* 0x000fe400038c0000 */
[----:B------:R-:W-:Y:S01]  /*7960*/  MOV R14, UR62 ;  /* 0x0000003e000e7c02 */ /* 0x000fe20008000f00 */
[----:B-----5:R-:W-:Y:S10]  /*7970*/  ENDCOLLECTIVE ;  /* 0x000000000000791b */ /* 0x020ff40003800000 */
.L_x_184:
[----:B------:R-:W-:Y:S05]  /*7980*/  BSYNC B1 ;  /* 0x0000000000017941 */ /* 0x000fea0003800000 */
.L_x_183:
[----:B------:R-:W-:Y:S05]  /*7990*/  BRA `(.L_x_185) ;  /* 0xffffffd000b07947 */ /* 0x000fea000383ffff */
.L_x_112:
[----:B0-----:R0:W1:Y:S02]  /*79a0*/  SYNCS.PHASECHK.TRANS64.TRYWAIT P1, [R14+URZ+0x1c0], R5 ;  /* 0x0001c0050e0075a7 */ /* 0x001064000802017f */
[----:B-1----:R-:W-:Y:S05]  /*79b0*/  @!P1 NANOSLEEP.SYNCS 0x989680 ;  /* 0x009896800000995d */ /* 0x002fea0003900000 */
[----:B------:R-:W1:Y:S02]  /*79c0*/  @!P1 SYNCS.PHASECHK.TRANS64 P1, [R14+URZ+0x1c0], R5 ;  /* 0x0001c0050e0095a7 */ /* 0x000e64000802007f */
[----:B-1----:R-:W-:Y:S05]  /*79d0*/  @!P1 BRA `(.L_x_112) ;  /* 0xfffffffc00f09947 */ /* 0x002fea000383ffff */
[----:B------:R-:W-:Y:S05]  /*79e0*/  BRA `(.L_x_186) ;  /* 0xffffffd000e47947 */ /* 0x000fea000383ffff */
.L_x_121:
[----:B------:R-:W-:Y:S01]  /*79f0*/  BSSY B0, `(.L_x_187) ;  /* 0x0000006000007945 */ /* 0x000fe20003800000 */
[----:B------:R-:W-:-:S07]  /*7a00*/  IMAD.MOV.U32 R15, RZ, RZ, -0x1 ;  /* 0xffffffffff0f7424 */ /* 0x000fce00078e00ff */
[----:B-----5:R-:W-:Y:S05]  /*7a10*/  WARPSYNC.COLLECTIVE R15, `(.L_x_188) ;  /* 0x000000000f0c7348 */ /* 0x020fea0003c00000 */
[----:B------:R-:W-:Y:S02]  /*7a20*/  ELECT P6, UR62, PT ;  /* 0x00000000003e782f */ /* 0x000fe400038c0000 */
[----:B------:R-:W-:Y:S01]  /*7a30*/  MOV R14, UR62 ;  /* 0x0000003e000e7c02 */ /* 0x000fe20008000f00 */
[----:B-----5:R-:W-:Y:S10]  /*7a40*/  ENDCOLLECTIVE ;  /* 0x000000000000791b */ /* 0x020ff40003800000 */
.L_x_188:
[----:B------:R-:W-:Y:S05]  /*7a50*/  BSYNC B0 ;  /* 0x0000000000007941 */ /* 0x000fea0003800000 */
.L_x_187:
[----:B------:R-:W-:Y:S05]  /*7a60*/  BRA `(.L_x_189) ;  /* 0xffffffdc004c7947 */ /* 0x000fea000383ffff */
.L_x_125:
[----:B0-----:R0:W1:Y:S02]  /*7a70*/  SYNCS.PHASECHK.TRANS64.TRYWAIT P0, [R7+URZ], R2 ;  /* 0x00000002070075a7 */ /* 0x001064000800017f */
[----:B-1----:R-:W-:Y:S05]  /*7a80*/  @!P0 NANOSLEEP.SYNCS 0x989680 ;  /* 0x009896800000895d */ /* 0x002fea0003900000 */
[----:B------:R-:W1:Y:S02]  /*7a90*/  @!P0 SYNCS.PHASECHK.TRANS64 P0, [R7+URZ], R2 ;  /* 0x00000002070085a7 */ /* 0x000e64000800007f */
[----:B-1----:R-:W-:Y:S05]  /*7aa0*/  @!P0 BRA `(.L_x_125) ;  /* 0xfffffffc00f08947 */ /* 0x002fea000383ffff */
[----:B------:R-:W-:Y:S05]  /*7ab0*/  BRA `(.L_x_190) ;  /* 0xffffffdc008c7947 */ /* 0x000fea000383ffff */
.L_x_126:
[----:B0-----:R0:W1:Y:S02]  /*7ac0*/  SYNCS.PHASECHK.TRANS64.TRYWAIT P0, [R6+URZ], R3 ;  /* 0x00000003060075a7 */ /* 0x001064000800017f */
[----:B-1----:R-:W-:Y:S05]  /*7ad0*/  @!P0 NANOSLEEP.SYNCS 0x989680 ;  /* 0x009896800000895d */ /* 0x002fea0003900000 */
[----:B------:R-:W1:Y:S02]  /*7ae0*/  @!P0 SYNCS.PHASECHK.TRANS64 P0, [R6+URZ], R3 ;  /* 0x00000003060085a7 */ /* 0x000e64000800007f */
[----:B-1----:R-:W-:Y:S05]  /*7af0*/  @!P0 BRA `(.L_x_126) ;  /* 0xfffffffc00f08947 */ /* 0x002fea000383ffff */
[----:B------:R-:W-:Y:S05]  /*7b00*/  BRA `(.L_x_191) ;  /* 0xffffffdc009c7947 */ /* 0x000fea000383ffff */
.L_x_127:
[----:B0-----:R0:W1:Y:S02]  /*7b10*/  SYNCS.PHASECHK.TRANS64.TRYWAIT P0, [R7+URZ], R4 ;  /* 0x00000004070075a7 */ /* 0x001064000800017f */
[----:B-1----:R-:W-:Y:S05]  /*7b20*/  @!P0 NANOSLEEP.SYNCS 0x989680 ;  /* 0x009896800000895d */ /* 0x002fea0003900000 */
[----:B------:R-:W1:Y:S02]  /*7b30*/  @!P0 SYNCS.PHASECHK.TRANS64 P0, [R7+URZ], R4 ;  /* 0x00000004070085a7 */ /* 0x000e64000800007f */
[----:B-1----:R-:W-:Y:S05]  /*7b40*/  @!P0 BRA `(.L_x_127) ;  /* 0xfffffffc00f08947 */ /* 0x002fea000383ffff */
[----:B------:R-:W-:Y:S05]  /*7b50*/  BRA `(.L_x_192) ;  /* 0xffffffdc00ac7947 */ /* 0x000fea000383ffff */
.L_x_128:
[----:B0-----:R0:W1:Y:S02]  /*7b60*/  SYNCS.PHASECHK.TRANS64.TRYWAIT P0, [R6+URZ], R3 ;  /* 0x00000003060075a7 */ /* 0x001064000800017f */
[----:B-1----:R-:W-:Y:S05]  /*7b70*/  @!P0 NANOSLEEP.SYNCS 0x989680 ;  /* 0x009896800000895d */ /* 0x002fea0003900000 */
[----:B------:R-:W1:Y:S02]  /*7b80*/  @!P0 SYNCS.PHASECHK.TRANS64 P0, [R6+URZ], R3 ;  /* 0x00000003060085a7 */ /* 0x000e64000800007f */
[----:B-1----:R-:W-:Y:S05]  /*7b90*/  @!P0 BRA `(.L_x_128) ;  /* 0xfffffffc00f08947 */ /* 0x002fea000383ffff */
[----:B------:R-:W-:Y:S05]  /*7ba0*/  BRA `(.L_x_193) ;  /* 0xffffffdc00bc7947 */ /* 0x000fea000383ffff */
.L_x_129:
[----:B0-----:R0:W1:Y:S02]  /*7bb0*/  SYNCS.PHASECHK.TRANS64.TRYWAIT P0, [R7+URZ], R4 ;  /* 0x00000004070075a7 */ /* 0x001064000800017f */
[----:B-1----:R-:W-:Y:S05]  /*7bc0*/  @!P0 NANOSLEEP.SYNCS 0x989680 ;  /* 0x009896800000895d */ /* 0x002fea0003900000 */
[----:B------:R-:W1:Y:S02]  /*7bd0*/  @!P0 SYNCS.PHASECHK.TRANS64 P0, [R7+URZ], R4 ;  /* 0x00000004070085a7 */ /* 0x000e64000800007f */
[----:B-1----:R-:W-:Y:S05]  /*7be0*/  @!P0 BRA `(.L_x_129) ;  /* 0xfffffffc00f08947 */ /* 0x002fea000383ffff */
[----:B------:R-:W-:Y:S05]  /*7bf0*/  BRA `(.L_x_194) ;  /* 0xffffffdc00cc7947 */ /* 0x000fea000383ffff */
.L_x_130:
[----:B0-----:R0:W1:Y:S02]  /*7c00*/  SYNCS.PHASECHK.TRANS64.TRYWAIT P0, [R6+URZ], R3 ;  /* 0x00000003060075a7 */ /* 0x001064000800017f */
[----:B-1----:R-:W-:Y:S05]  /*7c10*/  @!P0 NANOSLEEP.SYNCS 0x989680 ;  /* 0x009896800000895d */ /* 0x002fea0003900000 */
[----:B------:R-:W1:Y:S02]  /*7c20*/  @!P0 SYNCS.PHASECHK.TRANS64 P0, [R6+URZ], R3 ;  /* 0x00000003060085a7 */ /* 0x000e64000800007f */
[----:B-1----:R-:W-:Y:S05]  /*7c30*/  @!P0 BRA `(.L_x_130) ;  /* 0xfffffffc00f08947 */ /* 0x002fea000383ffff */
[----:B------:R-:W-:Y:S05]  /*7c40*/  BRA `(.L_x_195) ;  /* 0xffffffdc00dc7947 */ /* 0x000fea000383ffff */
.L_x_131:
[----:B0-----:R0:W1:Y:S02]  /*7c50*/  SYNCS.PHASECHK.TRANS64.TRYWAIT P0, [R7+URZ], R4 ;  /* 0x00000004070075a7 */ /* 0x001064000800017f */
[----:B-1----:R-:W-:Y:S05]  /*7c60*/  @!P0 NANOSLEEP.SYNCS 0x989680 ;  /* 0x009896800000895d */ /* 0x002fea0003900000 */
[----:B------:R-:W1:Y:S02]  /*7c70*/  @!P0 SYNCS.PHASECHK.TRANS64 P0, [R7+URZ], R4 ;  /* 0x00000004070085a7 */ /* 0x000e64000800007f */
[----:B-1----:R-:W-:Y:S05]  /*7c80*/  @!P0 BRA `(.L_x_131) ;  /* 0xfffffffc00f08947 */ /* 0x002fea000383ffff */
[----:B------:R-:W-:Y:S05]  /*7c90*/  BRA `(.L_x_196) ;  /* 0xffffffdc00ec7947 */ /* 0x000fea000383ffff */
.L_x_132:
[----:B0-----:R0:W1:Y:S02]  /*7ca0*/  SYNCS.PHASECHK.TRANS64.TRYWAIT P0, [R6+URZ], R3 ;  /* 0x00000003060075a7 */ /* 0x001064000800017f */
[----:B-1----:R-:W-:Y:S05]  /*7cb0*/  @!P0 NANOSLEEP.SYNCS 0x989680 ;  /* 0x009896800000895d */ /* 0x002fea0003900000 */
[----:B------:R-:W1:Y:S02]  /*7cc0*/  @!P0 SYNCS.PHASECHK.TRANS64 P0, [R6+URZ], R3 ;  /* 0x00000003060085a7 */ /* 0x000e64000800007f */
[----:B-1----:R-:W-:Y:S05]  /*7cd0*/  @!P0 BRA `(.L_x_132) ;  /* 0xfffffffc00f08947 */ /* 0x002fea000383ffff */
[----:B------:R-:W-:Y:S05]  /*7ce0*/  BRA `(.L_x_197) ;  /* 0xffffffdc00fc7947 */ /* 0x000fea000383ffff */
.L_x_133:
[----:B0-----:R0:W1:Y:S02]  /*7cf0*/  SYNCS.PHASECHK.TRANS64.TRYWAIT P0, [R7+URZ], R4 ;  /* 0x00000004070075a7 */ /* 0x001064000800017f */
[----:B-1----:R-:W-:Y:S05]  /*7d00*/  @!P0 NANOSLEEP.SYNCS 0x989680 ;  /* 0x009896800000895d */ /* 0x002fea0003900000 */
[----:B------:R-:W1:Y:S02]  /*7d10*/  @!P0 SYNCS.PHASECHK.TRANS64 P0, [R7+URZ], R4 ;  /* 0x00000004070085a7 */ /* 0x000e64000800007f */
[----:B-1----:R-:W-:Y:S05]  /*7d20*/  @!P0 BRA `(.L_x_133) ;  /* 0xfffffffc00f08947 */ /* 0x002fea000383ffff */
[----:B------:R-:W-:Y:S05]  /*7d30*/  BRA `(.L_x_198) ;  /* 0xffffffe0000c7947 */ /* 0x000fea000383ffff */
.L_x_134:
[----:B0-----:R0:W1:Y:S02]  /*7d40*/  SYNCS.PHASECHK.TRANS64.TRYWAIT P0, [R6+URZ], R3 ;  /* 0x00000003060075a7 */ /* 0x001064000800017f */
[----:B-1----:R-:W-:Y:S05]  /*7d50*/  @!P0 NANOSLEEP.SYNCS 0x989680 ;  /* 0x009896800000895d */ /* 0x002fea0003900000 */
[----:B------:R-:W1:Y:S02]  /*7d60*/  @!P0 SYNCS.PHASECHK.TRANS64 P0, [R6+URZ], R3 ;  /* 0x00000003060085a7 */ /* 0x000e64000800007f */
[----:B-1----:R-:W-:Y:S05]  /*7d70*/  @!P0 BRA `(.L_x_134) ;  /* 0xfffffffc00f08947 */ /* 0x002fea000383ffff */
[----:B------:R-:W-:Y:S05]  /*7d80*/  BRA `(.L_x_199) ;  /* 0xffffffe0001c7947 */ /* 0x000fea000383ffff */
.L_x_135:
[----:B0-----:R0:W1:Y:S02]  /*7d90*/  SYNCS.PHASECHK.TRANS64.TRYWAIT P0, [R7+URZ], R4 ;  /* 0x00000004070075a7 */ /* 0x001064000800017f */
[----:B-1----:R-:W-:Y:S05]  /*7da0*/  @!P0 NANOSLEEP.SYNCS 0x989680 ;  /* 0x009896800000895d */ /* 0x002fea0003900000 */
[----:B------:R-:W1:Y:S02]  /*7db0*/  @!P0 SYNCS.PHASECHK.TRANS64 P0, [R7+URZ], R4 ;  /* 0x00000004070085a7 */ /* 0x000e64000800007f */
[----:B-1----:R-:W-:Y:S05]  /*7dc0*/  @!P0 BRA `(.L_x_135) ;  /* 0xfffffffc00f08947 */ /* 0x002fea000383ffff */
[----:B------:R-:W-:Y:S05]  /*7dd0*/  BRA `(.L_x_200) ;  /* 0xffffffe0002c7947 */ /* 0x000fea000383ffff */
.L_x_136:
[----:B0-----:R0:W1:Y:S02]  /*7de0*/  SYNCS.PHASECHK.TRANS64.TRYWAIT P0, [R6+URZ], R3 ;  /* 0x00000003060075a7 */ /* 0x001064000800017f */
[----:B-1----:R-:W-:Y:S05]  /*7df0*/  @!P0 NANOSLEEP.SYNCS 0x989680 ;  /* 0x009896800000895d */ /* 0x002fea0003900000 */
[----:B------:R-:W1:Y:S02]  /*7e00*/  @!P0 SYNCS.PHASECHK.TRANS64 P0, [R6+URZ], R3 ;  /* 0x00000003060085a7 */ /* 0x000e64000800007f */
[----:B-1----:R-:W-:Y:S05]  /*7e10*/  @!P0 BRA `(.L_x_136) ;  /* 0xfffffffc00f08947 */ /* 0x002fea000383ffff */
[----:B------:R-:W-:Y:S05]  /*7e20*/  BRA `(.L_x_201) ;  /* 0xffffffe0003c7947 */ /* 0x000fea000383ffff */
.L_x_137:
[----:B0-----:R0:W1:Y:S02]  /*7e30*/  SYNCS.PHASECHK.TRANS64.TRYWAIT P0, [R7+URZ], R4 ;  /* 0x00000004070075a7 */ /* 0x001064000800017f */
[----:B-1----:R-:W-:Y:S05]  /*7e40*/  @!P0 NANOSLEEP.SYNCS 0x989680 ;  /* 0x009896800000895d */ /* 0x002fea0003900000 */
[----:B------:R-:W1:Y:S02]  /*7e50*/  @!P0 SYNCS.PHASECHK.TRANS64 P0, [R7+URZ], R4 ;  /* 0x00000004070085a7 */ /* 0x000e64000800007f */
[----:B-1----:R-:W-:Y:S05]  /*7e60*/  @!P0 BRA `(.L_x_137) ;  /* 0xfffffffc00f08947 */ /* 0x002fea000383ffff */
[----:B------:R-:W-:Y:S05]  /*7e70*/  BRA `(.L_x_202) ;  /* 0xffffffe0004c7947 */ /* 0x000fea000383ffff */
.L_x_138:
[----:B0-----:R0:W1:Y:S02]  /*7e80*/  SYNCS.PHASECHK.TRANS64.TRYWAIT P0, [R6+URZ], R3 ;  /* 0x00000003060075a7 */ /* 0x001064000800017f */
[----:B-1----:R-:W-:Y:S05]  /*7e90*/  @!P0 NANOSLEEP.SYNCS 0x989680 ;  /* 0x009896800000895d */ /* 0x002fea0003900000 */
[----:B------:R-:W1:Y:S02]  /*7ea0*/  @!P0 SYNCS.PHASECHK.TRANS64 P0, [R6+URZ], R3 ;  /* 0x00000003060085a7 */ /* 0x000e64000800007f */
[----:B-1----:R-:W-:Y:S05]  /*7eb0*/  @!P0 BRA `(.L_x_138) ;  /* 0xfffffffc00f08947 */ /* 0x002fea000383ffff */
[----:B------:R-:W-:Y:S05]  /*7ec0*/  BRA `(.L_x_203) ;  /* 0xffffffe0005c7947 */ /* 0x000fea000383ffff */
.L_x_139:
[----:B0-----:R0:W1:Y:S02]  /*7ed0*/  SYNCS.PHASECHK.TRANS64.TRYWAIT P0, [R7+URZ], R4 ;  /* 0x00000004070075a7 */ /* 0x001064000800017f */
[----:B-1----:R-:W-:Y:S05]  /*7ee0*/  @!P0 NANOSLEEP.SYNCS 0x989680 ;  /* 0x009896800000895d */ /* 0x002fea0003900000 */
[----:B------:R-:W1:Y:S02]  /*7ef0*/  @!P0 SYNCS.PHASECHK.TRANS64 P0, [R7+URZ], R4 ;  /* 0x00000004070085a7 */ /* 0x000e64000800007f */
[----:B-1----:R-:W-:Y:S05]  /*7f00*/  @!P0 BRA `(.L_x_139) ;  /* 0xfffffffc00f08947 */ /* 0x002fea000383ffff */
[----:B------:R-:W-:Y:S05]  /*7f10*/  BRA `(.L_x_204) ;  /* 0xffffffe0006c7947 */ /* 0x000fea000383ffff */
.L_x_140:
[----:B0-----:R0:W1:Y:S02]  /*7f20*/  SYNCS.PHASECHK.TRANS64.TRYWAIT P0, [R6+URZ], R3 ;  /* 0x00000003060075a7 */ /* 0x001064000800017f */
[----:B-1----:R-:W-:Y:S05]  /*7f30*/  @!P0 NANOSLEEP.SYNCS 0x989680 ;  /* 0x009896800000895d */ /* 0x002fea0003900000 */
[----:B------:R-:W1:Y:S02]  /*7f40*/  @!P0 SYNCS.PHASECHK.TRANS64 P0, [R6+URZ], R3 ;  /* 0x00000003060085a7 */ /* 0x000e64000800007f */
[----:B-1----:R-:W-:Y:S05]  /*7f50*/  @!P0 BRA `(.L_x_140) ;  /* 0xfffffffc00f08947 */ /* 0x002fea000383ffff */
[----:B------:R-:W-:Y:S05]  /*7f60*/  BRA `(.L_x_205) ;  /* 0xffffffe0007c7947 */ /* 0x000fea000383ffff */
.L_x_141:
[----:B0-----:R0:W1:Y:S02]  /*7f70*/  SYNCS.PHASECHK.TRANS64.TRYWAIT P0, [R7+URZ], R4 ;  /* 0x00000004070075a7 */ /* 0x001064000800017f */
[----:B-1----:R-:W-:Y:S05]  /*7f80*/  @!P0 NANOSLEEP.SYNCS 0x989680 ;  /* 0x009896800000895d */ /* 0x002fea0003900000 */
[----:B------:R-:W1:Y:S02]  /*7f90*/  @!P0 SYNCS.PHASECHK.TRANS64 P0, [R7+URZ], R4 ;  /* 0x00000004070085a7 */ /* 0x000e64000800007f */
[----:B-1----:R-:W-:Y:S05]  /*7fa0*/  @!P0 BRA `(.L_x_141) ;  /* 0xfffffffc00f08947 */ /* 0x002fea000383ffff */
[----:B------:R-:W-:Y:S05]  /*7fb0*/  BRA `(.L_x_206) ;  /* 0xffffffe0008c7947 */ /* 0x000fea000383ffff */
.L_x_142:
[----:B0-----:R0:W1:Y:S02]  /*7fc0*/  SYNCS.PHASECHK.TRANS64.TRYWAIT P0, [R6+URZ], R3 ;  /* 0x00000003060075a7 */ /* 0x001064000800017f */
[----:B-1----:R-:W-:Y:S05]  /*7fd0*/  @!P0 NANOSLEEP.SYNCS 0x989680 ;  /* 0x009896800000895d */ /* 0x002fea0003900000 */
[----:B------:R-:W1:Y:S02]  /*7fe0*/  @!P0 SYNCS.PHASECHK.TRANS64 P0, [R6+URZ], R3 ;  /* 0x00000003060085a7 */ /* 0x000e64000800007f */
[----:B-1----:R-:W-:Y:S05]  /*7ff0*/  @!P0 BRA `(.L_x_142) ;  /* 0xfffffffc00f08947 */ /* 0x002fea000383ffff */
[----:B------:R-:W-:Y:S05]  /*8000*/  BRA `(.L_x_207) ;  /* 0xffffffe0009c7947 */ /* 0x000fea000383ffff */
.L_x_143:
[----:B0-----:R0:W1:Y:S02]  /*8010*/  SYNCS.PHASECHK.TRANS64.TRYWAIT P0, [R7+URZ], R4 ;  /* 0x00000004070075a7 */ /* 0x001064000800017f */
[----:B-1----:R-:W-:Y:S05]  /*8020*/  @!P0 NANOSLEEP.SYNCS 0x989680 ;  /* 0x009896800000895d */ /* 0x002fea0003900000 */
[----:B------:R-:W1:Y:S02]  /*8030*/  @!P0 SYNCS.PHASECHK.TRANS64 P0, [R7+URZ], R4 ;  /* 0x00000004070085a7 */ /* 0x000e64000800007f */
[----:B-1----:R-:W-:Y:S05]  /*8040*/  @!P0 BRA `(.L_x_143) ;  /* 0xfffffffc00f08947 */ /* 0x002fea000383ffff */
[----:B------:R-:W-:Y:S05]  /*8050*/  BRA `(.L_x_208) ;  /* 0xffffffe000ac7947 */ /* 0x000fea000383ffff */
.L_x_144:
[----:B0-----:R0:W1:Y:S02]  /*8060*/  SYNCS.PHASECHK.TRANS64.TRYWAIT P0, [R6+URZ], R3 ;  /* 0x00000003060075a7 */ /* 0x001064000800017f */
[----:B-1----:R-:W-:Y:S05]  /*8070*/  @!P0 NANOSLEEP.SYNCS 0x989680 ;  /* 0x009896800000895d */ /* 0x002fea0003900000 */
[----:B------:R-:W1:Y:S02]  /*8080*/  @!P0 SYNCS.PHASECHK.TRANS64 P0, [R6+URZ], R3 ;  /* 0x00000003060085a7 */ /* 0x000e64000800007f */
[----:B-1----:R-:W-:Y:S05]  /*8090*/  @!P0 BRA `(.L_x_144) ;  /* 0xfffffffc00f08947 */ /* 0x002fea000383ffff */
[----:B------:R-:W-:Y:S05]  /*80a0*/  BRA `(.L_x_209) ;  /* 0xffffffe000bc7947 */ /* 0x000fea000383ffff */
.L_x_145:
[----:B0-----:R0:W1:Y:S02]  /*80b0*/  SYNCS.PHASECHK.TRANS64.TRYWAIT P0, [R7+URZ], R4 ;  /* 0x00000004070075a7 */ /* 0x001064000800017f */
[----:B-1----:R-:W-:Y:S05]  /*80c0*/  @!P0 NANOSLEEP.SYNCS 0x989680 ;  /* 0x009896800000895d */ /* 0x002fea0003900000 */
[----:B------:R-:W1:Y:S02]  /*80d0*/  @!P0 SYNCS.PHASECHK.TRANS64 P0, [R7+URZ], R4 ;  /* 0x00000004070085a7 */ /* 0x000e64000800007f */
[----:B-1----:R-:W-:Y:S05]  /*80e0*/  @!P0 BRA `(.L_x_145) ;  /* 0xfffffffc00f08947 */ /* 0x002fea000383ffff */
[----:B------:R-:W-:Y:S05]  /*80f0*/  BRA `(.L_x_210) ;  /* 0xffffffe000cc7947 */ /* 0x000fea000383ffff */
.L_x_146:
[----:B0-----:R0:W1:Y:S02]  /*8100*/  SYNCS.PHASECHK.TRANS64.TRYWAIT P0, [R6+URZ], R3 ;  /* 0x00000003060075a7 */ /* 0x001064000800017f */
[----:B-1----:R-:W-:Y:S05]  /*8110*/  @!P0 NANOSLEEP.SYNCS 0x989680 ;  /* 0x009896800000895d */ /* 0x002fea0003900000 */
[----:B------:R-:W1:Y:S02]  /*8120*/  @!P0 SYNCS.PHASECHK.TRANS64 P0, [R6+URZ], R3 ;  /* 0x00000003060085a7 */ /* 0x000e64000800007f */
[----:B-1----:R-:W-:Y:S05]  /*8130*/  @!P0 BRA `(.L_x_146) ;  /* 0xfffffffc00f08947 */ /* 0x002fea000383ffff */
[----:B------:R-:W-:Y:S05]  /*8140*/  BRA `(.L_x_211) ;  /* 0xffffffe000dc7947 */ /* 0x000fea000383ffff */
.L_x_147:
[----:B0-----:R0:W1:Y:S02]  /*8150*/  SYNCS.PHASECHK.TRANS64.TRYWAIT P0, [R7+URZ], R4 ;  /* 0x00000004070075a7 */ /* 0x001064000800017f */
[----:B-1----:R-:W-:Y:S05]  /*8160*/  @!P0 NANOSLEEP.SYNCS 0x989680 ;  /* 0x009896800000895d */ /* 0x002fea0003900000 */
[----:B------:R-:W1:Y:S02]  /*8170*/  @!P0 SYNCS.PHASECHK.TRANS64 P0, [R7+URZ], R4 ;  /* 0x00000004070085a7 */ /* 0x000e64000800007f */
[----:B-1----:R-:W-:Y:S05]  /*8180*/  @!P0 BRA `(.L_x_147) ;  /* 0xfffffffc00f08947 */ /* 0x002fea000383ffff */
[----:B------:R-:W-:Y:S05]  /*8190*/  BRA `(.L_x_212) ;  /* 0xffffffe000ec7947 */ /* 0x000fea000383ffff */
.L_x_148:
[----:B0-----:R0:W1:Y:S02]  /*81a0*/  SYNCS.PHASECHK.TRANS64.TRYWAIT P0, [R6+URZ], R3 ;  /* 0x00000003060075a7 */ /* 0x001064000800017f */
[----:B-1----:R-:W-:Y:S05]  /*81b0*/  @!P0 NANOSLEEP.SYNCS 0x989680 ;  /* 0x009896800000895d */ /* 0x002fea0003900000 */
[----:B------:R-:W1:Y:S02]  /*81c0*/  @!P0 SYNCS.PHASECHK.TRANS64 P0, [R6+URZ], R3 ;  /* 0x00000003060085a7 */ /* 0x000e64000800007f */
[----:B-1----:R-:W-:Y:S05]  /*81d0*/  @!P0 BRA `(.L_x_148) ;  /* 0xfffffffc00f08947 */ /* 0x002fea000383ffff */
[----:B------:R-:W-:Y:S05]  /*81e0*/  BRA `(.L_x_213) ;  /* 0xffffffe000fc7947 */ /* 0x000fea000383ffff */
.L_x_149:
[----:B0-----:R0:W1:Y:S02]  /*81f0*/  SYNCS.PHASECHK.TRANS64.TRYWAIT P0, [R7+URZ], R4 ;  /* 0x00000004070075a7 */ /* 0x001064000800017f */
[----:B-1----:R-:W-:Y:S05]  /*8200*/  @!P0 NANOSLEEP.SYNCS 0x989680 ;  /* 0x009896800000895d */ /* 0x002fea0003900000 */
[----:B------:R-:W1:Y:S02]  /*8210*/  @!P0 SYNCS.PHASECHK.TRANS64 P0, [R7+URZ], R4 ;  /* 0x00000004070085a7 */ /* 0x000e64000800007f */
[----:B-1----:R-:W-:Y:S05]  /*8220*/  @!P0 BRA `(.L_x_149) ;  /* 0xfffffffc00f08947 */ /* 0x002fea000383ffff */
[----:B------:R-:W-:Y:S05]  /*8230*/  BRA `(.L_x_214) ;  /* 0xffffffe4000c7947 */ /* 0x000fea000383ffff */
.L_x_150:
[----:B0-----:R0:W1:Y:S02]  /*8240*/  SYNCS.PHASECHK.TRANS64.TRYWAIT P0, [R6+URZ], R3 ;  /* 0x00000003060075a7 */ /* 0x001064000800017f */
[----:B-1----:R-:W-:Y:S05]  /*8250*/  @!P0 NANOSLEEP.SYNCS 0x989680 ;  /* 0x009896800000895d */ /* 0x002fea0003900000 */
[----:B------:R-:W1:Y:S02]  /*8260*/  @!P0 SYNCS.PHASECHK.TRANS64 P0, [R6+URZ], R3 ;  /* 0x00000003060085a7 */ /* 0x000e64000800007f */
[----:B-1----:R-:W-:Y:S05]  /*8270*/  @!P0 BRA `(.L_x_150) ;  /* 0xfffffffc00f08947 */ /* 0x002fea000383ffff */
[----:B------:R-:W-:Y:S05]  /*8280*/  BRA `(.L_x_215) ;  /* 0xffffffe4001c7947 */ /* 0x000fea000383ffff */
.L_x_151:
[----:B0-----:R0:W1:Y:S02]  /*8290*/  SYNCS.PHASECHK.TRANS64.TRYWAIT P0, [R7+URZ], R4 ;  /* 0x00000004070075a7 */ /* 0x001064000800017f */
[----:B-1----:R-:W-:Y:S05]  /*82a0*/  @!P0 NANOSLEEP.SYNCS 0x989680 ;  /* 0x009896800000895d */ /* 0x002fea0003900000 */
[----:B------:R-:W1:Y:S02]  /*82b0*/  @!P0 SYNCS.PHASECHK.TRANS64 P0, [R7+URZ], R4 ;  /* 0x00000004070085a7 */ /* 0x000e64000800007f */
[----:B-1----:R-:W-:Y:S05]  /*82c0*/  @!P0 BRA `(.L_x_151) ;  /* 0xfffffffc00f08947 */ /* 0x002fea000383ffff */
[----:B------:R-:W-:Y:S05]  /*82d0*/  BRA `(.L_x_216) ;  /* 0xffffffe4002c7947 */ /* 0x000fea000383ffff */
.L_x_152:
[----:B0-----:R0:W1:Y:S02]  /*82e0*/  SYNCS.PHASECHK.TRANS64.TRYWAIT P0, [R6+URZ], R3 ;  /* 0x00000003060075a7 */ /* 0x001064000800017f */
[----:B-1----:R-:W-:Y:S05]  /*82f0*/  @!P0 NANOSLEEP.SYNCS 0x989680 ;  /* 0x009896800000895d */ /* 0x002fea0003900000 */
[----:B------:R-:W1:Y:S02]  /*8300*/  @!P0 SYNCS.PHASECHK.TRANS64 P0, [R6+URZ], R3 ;  /* 0x00000003060085a7 */ /* 0x000e64000800007f */
[----:B-1----:R-:W-:Y:S05]  /*8310*/  @!P0 BRA `(.L_x_152) ;  /* 0xfffffffc00f08947 */ /* 0x002fea000383ffff */
[----:B------:R-:W-:Y:S05]  /*8320*/  BRA `(.L_x_217) ;  /* 0xffffffe4003c7947 */ /* 0x000fea000383ffff */
.L_x_153:
[----:B0-----:R0:W1:Y:S02]  /*8330*/  SYNCS.PHASECHK.TRANS64.TRYWAIT P0, [R7+URZ], R4 ;  /* 0x00000004070075a7 */ /* 0x001064000800017f */
[----:B-1----:R-:W-:Y:S05]  /*8340*/  @!P0 NANOSLEEP.SYNCS 0x989680 ;  /* 0x009896800000895d */ /* 0x002fea0003900000 */
[----:B------:R-:W1:Y:S02]  /*8350*/  @!P0 SYNCS.PHASECHK.TRANS64 P0, [R7+URZ], R4 ;  /* 0x00000004070085a7 */ /* 0x000e64000800007f */
[----:B-1----:R-:W-:Y:S05]  /*8360*/  @!P0 BRA `(.L_x_153) ;  /* 0xfffffffc00f08947 */ /* 0x002fea000383ffff */
[----:B------:R-:W-:Y:S05]  /*8370*/  BRA `(.L_x_218) ;  /* 0xffffffe4004c7947 */ /* 0x000fea000383ffff */
.L_x_154:
[----:B0-----:R0:W1:Y:S02]  /*8380*/  SYNCS.PHASECHK.TRANS64.TRYWAIT P0, [R6+URZ], R3 ;  /* 0x00000003060075a7 */ /* 0x001064000800017f */
[----:B-1----:R-:W-:Y:S05]  /*8390*/  @!P0 NANOSLEEP.SYNCS 0x989680 ;  /* 0x009896800000895d */ /* 0x002fea0003900000 */
[----:B------:R-:W1:Y:S02]  /*83a0*/  @!P0 SYNCS.PHASECHK.TRANS64 P0, [R6+URZ], R3 ;  /* 0x00000003060085a7 */ /* 0x000e64000800007f */
[----:B-1----:R-:W-:Y:S05]  /*83b0*/  @!P0 BRA `(.L_x_154) ;  /* 0xfffffffc00f08947 */ /* 0x002fea000383ffff */
[----:B------:R-:W-:Y:S05]  /*83c0*/  BRA `(.L_x_219) ;  /* 0xffffffe4005c7947 */ /* 0x000fea000383ffff */
.L_x_155:
[----:B0-----:R0:W1:Y:S02]  /*83d0*/  SYNCS.PHASECHK.TRANS64.TRYWAIT P0, [R7+URZ], R4 ;  /* 0x00000004070075a7 */ /* 0x001064000800017f */
[----:B-1----:R-:W-:Y:S05]  /*83e0*/  @!P0 NANOSLEEP.SYNCS 0x989680 ;  /* 0x009896800000895d */ /* 0x002fea0003900000 */
[----:B------:R-:W1:Y:S02]  /*83f0*/  @!P0 SYNCS.PHASECHK.TRANS64 P0, [R7+URZ], R4 ;  /* 0x00000004070085a7 */ /* 0x000e64000800007f */
[----:B-1----:R-:W-:Y:S05]  /*8400*/  @!P0 BRA `(.L_x_155) ;  /* 0xfffffffc00f08947 */ /* 0x002fea000383ffff */
[----:B------:R-:W-:Y:S05]  /*8410*/  BRA `(.L_x_220) ;  /* 0xffffffe4006c7947 */ /* 0x000fea000383ffff */
.L_x_156:
[----:B0-----:R0:W1:Y:S02]  /*8420*/  SYNCS.PHASECHK.TRANS64.TRYWAIT P0, [R6+URZ], R3 ;  /* 0x00000003060075a7 */ /* 0x001064000800017f */
[----:B-1----:R-:W-:Y:S05]  /*8430*/  @!P0 NANOSLEEP.SYNCS 0x989680 ;  /* 0x009896800000895d */ /* 0x002fea0003900000 */
[----:B------:R-:W1:Y:S02]  /*8440*/  @!P0 SYNCS.PHASECHK.TRANS64 P0, [R6+URZ], R3 ;  /* 0x00000003060085a7 */ /* 0x000e64000800007f */
[----:B-1----:R-:W-:Y:S05]  /*8450*/  @!P0 BRA `(.L_x_156) ;  /* 0xfffffffc00f08947 */ /* 0x002fea000383ffff */
[----:B------:R-:W-:Y:S05]  /*8460*/  BRA `(.L_x_221) ;  /* 0xffffffe4007c7947 */ /* 0x000fea000383ffff */
.L_x_157:
[----:B0-----:R0:W1:Y:S02]  /*8470*/  SYNCS.PHASECHK.TRANS64.TRYWAIT P0, [R7+URZ], R4 ;  /* 0x00000004070075a7 */ /* 0x001064000800017f */
[----:B-1----:R-:W-:Y:S05]  /*8480*/  @!P0 NANOSLEEP.SYNCS 0x989680 ;  /* 0x009896800000895d */ /* 0x002fea0003900000 */
[----:B------:R-:W1:Y:S02]  /*8490*/  @!P0 SYNCS.PHASECHK.TRANS64 P0, [R7+URZ], R4 ;  /* 0x00000004070085a7 */ /* 0x000e64000800007f */
[----:B-1----:R-:W-:Y:S05]  /*84a0*/  @!P0 BRA `(.L_x_157) ;  /* 0xfffffffc00f08947 */ /* 0x002fea000383ffff */
[----:B------:R-:W-:Y:S05]  /*84b0*/  BRA `(.L_x_222) ;  /* 0xffffffe4008c7947 */ /* 0x000fea000383ffff */
.L_x_158:
[----:B0-----:R0:W1:Y:S02]  /*84c0*/  SYNCS.PHASECHK.TRANS64.TRYWAIT P0, [R6+URZ], R3 ;  /* 0x00000003060075a7 */ /* 0x001064000800017f */
[----:B-1----:R-:W-:Y:S05]  /*84d0*/  @!P0 NANOSLEEP.SYNCS 0x989680 ;  /* 0x009896800000895d */ /* 0x002fea0003900000 */
[----:B------:R-:W1:Y:S02]  /*84e0*/  @!P0 SYNCS.PHASECHK.TRANS64 P0, [R6+URZ], R3 ;  /* 0x00000003060085a7 */ /* 0x000e64000800007f */
[----:B-1----:R-:W-:Y:S05]  /*84f0*/  @!P0 BRA `(.L_x_158) ;  /* 0xfffffffc00f08947 */ /* 0x002fea000383ffff */
[----:B------:R-:W-:Y:S05]  /*8500*/  BRA `(.L_x_223) ;  /* 0xffffffe4009c7947 */ /* 0x000fea000383ffff */
.L_x_159:
[----:B0-----:R0:W1:Y:S02]  /*8510*/  SYNCS.PHASECHK.TRANS64.TRYWAIT P0, [R7+URZ], R4 ;  /* 0x00000004070075a7 */ /* 0x001064000800017f */
[----:B-1----:R-:W-:Y:S05]  /*8520*/  @!P0 NANOSLEEP.SYNCS 0x989680 ;  /* 0x009896800000895d */ /* 0x002fea0003900000 */
[----:B------:R-:W1:Y:S02]  /*8530*/  @!P0 SYNCS.PHASECHK.TRANS64 P0, [R7+URZ], R4 ;  /* 0x00000004070085a7 */ /* 0x000e64000800007f */
[----:B-1----:R-:W-:Y:S05]  /*8540*/  @!P0 BRA `(.L_x_159) ;  /* 0xfffffffc00f08947 */ /* 0x002fea000383ffff */
[----:B------:R-:W-:Y:S05]  /*8550*/  BRA `(.L_x_224) ;  /* 0xffffffe400ac7947 */ /* 0x000fea000383ffff */
.L_x_160:
[----:B0-----:R0:W1:Y:S02]  /*8560*/  SYNCS.PHASECHK.TRANS64.TRYWAIT P0, [R6+URZ], R3 ;  /* 0x00000003060075a7 */ /* 0x001064000800017f */
[----:B-1----:R-:W-:Y:S05]  /*8570*/  @!P0 NANOSLEEP.SYNCS 0x989680 ;  /* 0x009896800000895d */ /* 0x002fea0003900000 */
[----:B------:R-:W1:Y:S02]  /*8580*/  @!P0 SYNCS.PHASECHK.TRANS64 P0, [R6+URZ], R3 ;  /* 0x00000003060085a7 */ /* 0x000e64000800007f */
[----:B-1----:R-:W-:Y:S05]  /*8590*/  @!P0 BRA `(.L_x_160) ;  /* 0xfffffffc00f08947 */ /* 0x002fea000383ffff */
[----:B------:R-:W-:Y:S05]  /*85a0*/  BRA `(.L_x_225) ;  /* 0xffffffe400bc7947 */ /* 0x000fea000383ffff */
.L_x_161:
[----:B0-----:R0:W1:Y:S02]  /*85b0*/  SYNCS.PHASECHK.TRANS64.TRYWAIT P0, [R7+URZ], R4 ;  /* 0x00000004070075a7 */ /* 0x001064000800017f */
[----:B-1----:R-:W-:Y:S05]  /*85c0*/  @!P0 NANOSLEEP.SYNCS 0x989680 ;  /* 0x009896800000895d */ /* 0x002fea0003900000 */
[----:B------:R-:W1:Y:S02]  /*85d0*/  @!P0 SYNCS.PHASECHK.TRANS64 P0, [R7+URZ], R4 ;  /* 0x00000004070085a7 */ /* 0x000e64000800007f */
[----:B-1----:R-:W-:Y:S05]  /*85e0*/  @!P0 BRA `(.L_x_161) ;  /* 0xfffffffc00f08947 */ /* 0x002fea000383ffff */
[----:B------:R-:W-:Y:S05]  /*85f0*/  BRA `(.L_x_226) ;  /* 0xffffffe400cc7947 */ /* 0x000fea000383ffff */
.L_x_162:
[----:B0-----:R0:W1:Y:S02]  /*8600*/  SYNCS.PHASECHK.TRANS64.TRYWAIT P0, [R6+URZ], R3 ;  /* 0x00000003060075a7 */ /* 0x001064000800017f */
[----:B-1----:R-:W-:Y:S05]  /*8610*/  @!P0 NANOSLEEP.SYNCS 0x989680 ;  /* 0x009896800000895d */ /* 0x002fea0003900000 */
[----:B------:R-:W1:Y:S02]  /*8620*/  @!P0 SYNCS.PHASECHK.TRANS64 P0, [R6+URZ], R3 ;  /* 0x00000003060085a7 */ /* 0x000e64000800007f */
[----:B-1----:R-:W-:Y:S05]  /*8630*/  @!P0 BRA `(.L_x_162) ;  /* 0xfffffffc00f08947 */ /* 0x002fea000383ffff */
[----:B------:R-:W-:Y:S05]  /*8640*/  BRA `(.L_x_227) ;  /* 0xffffffe400dc7947 */ /* 0x000fea000383ffff */
.L_x_163:
[----:B0-----:R0:W1:Y:S02]  /*8650*/  SYNCS.PHASECHK.TRANS64.TRYWAIT P0, [R7+URZ], R4 ;  /* 0x00000004070075a7 */ /* 0x001064000800017f */
[----:B-1----:R-:W-:Y:S05]  /*8660*/  @!P0 NANOSLEEP.SYNCS 0x989680 ;  /* 0x009896800000895d */ /* 0x002fea0003900000 */
[----:B------:R-:W1:Y:S02]  /*8670*/  @!P0 SYNCS.PHASECHK.TRANS64 P0, [R7+URZ], R4 ;  /* 0x00000004070085a7 */ /* 0x000e64000800007f */
[----:B-1----:R-:W-:Y:S05]  /*8680*/  @!P0 BRA `(.L_x_163) ;  /* 0xfffffffc00f08947 */ /* 0x002fea000383ffff */
[----:B------:R-:W-:Y:S05]  /*8690*/  BRA `(.L_x_228) ;  /* 0xffffffe400ec7947 */ /* 0x000fea000383ffff */
.L_x_164:
[----:B0-----:R0:W1:Y:S02]  /*86a0*/  SYNCS.PHASECHK.TRANS64.TRYWAIT P0, [R6+URZ], R3 ;  /* 0x00000003060075a7 */ /* 0x001064000800017f */
[----:B-1----:R-:W-:Y:S05]  /*86b0*/  @!P0 NANOSLEEP.SYNCS 0x989680 ;  /* 0x009896800000895d */ /* 0x002fea0003900000 */
[----:B------:R-:W1:Y:S02]  /*86c0*/  @!P0 SYNCS.PHASECHK.TRANS64 P0, [R6+URZ], R3 ;  /* 0x00000003060085a7 */ /* 0x000e64000800007f */
[----:B-1----:R-:W-:Y:S05]  /*86d0*/  @!P0 BRA `(.L_x_164) ;  /* 0xfffffffc00f08947 */ /* 0x002fea000383ffff */
[----:B------:R-:W-:Y:S05]  /*86e0*/  BRA `(.L_x_229) ;  /* 0xffffffe400fc7947 */ /* 0x000fea000383ffff */
.L_x_165:
[----:B0-----:R0:W1:Y:S02]  /*86f0*/  SYNCS.PHASECHK.TRANS64.TRYWAIT P0, [R7+URZ], R4 ;  /* 0x00000004070075a7 */ /* 0x001064000800017f */
[----:B-1----:R-:W-:Y:S05]  /*8700*/  @!P0 NANOSLEEP.SYNCS 0x989680 ;  /* 0x009896800000895d */ /* 0x002fea0003900000 */
[----:B------:R-:W1:Y:S02]  /*8710*/  @!P0 SYNCS.PHASECHK.TRANS64 P0, [R7+URZ], R4 ;  /* 0x00000004070085a7 */ /* 0x000e64000800007f */
[----:B-1----:R-:W-:Y:S05]  /*8720*/  @!P0 BRA `(.L_x_165) ;  /* 0xfffffffc00f08947 */ /* 0x002fea000383ffff */
[----:B------:R-:W-:Y:S05]  /*8730*/  BRA `(.L_x_230) ;  /* 0xffffffe8000c7947 */ /* 0x000fea000383ffff */
.L_x_166:
[----:B0-----:R0:W1:Y:S02]  /*8740*/  SYNCS.PHASECHK.TRANS64.TRYWAIT P0, [R6+URZ], R3 ;  /* 0x00000003060075a7 */ /* 0x001064000800017f */
[----:B-1----:R-:W-:Y:S05]  /*8750*/  @!P0 NANOSLEEP.SYNCS 0x989680 ;  /* 0x009896800000895d */ /* 0x002fea0003900000 */
[----:B------:R-:W1:Y:S02]  /*8760*/  @!P0 SYNCS.PHASECHK.TRANS64 P0, [R6+URZ], R3 ;  /* 0x00000003060085a7 */ /* 0x000e64000800007f */
[----:B-1----:R-:W-:Y:S05]  /*8770*/  @!P0 BRA `(.L_x_166) ;  /* 0xfffffffc00f08947 */ /* 0x002fea000383ffff */
[----:B------:R-:W-:Y:S05]  /*8780*/  BRA `(.L_x_231) ;  /* 0xffffffe8001c7947 */ /* 0x000fea000383ffff */
.L_x_167:
[----:B0-----:R0:W1:Y:S02]  /*8790*/  SYNCS.PHASECHK.TRANS64.TRYWAIT P0, [R7+URZ], R4 ;  /* 0x00000004070075a7 */ /* 0x001064000800017f */
[----:B-1----:R-:W-:Y:S05]  /*87a0*/  @!P0 NANOSLEEP.SYNCS 0x989680 ;  /* 0x009896800000895d */ /* 0x002fea0003900000 */
[----:B------:R-:W1:Y:S02]  /*87b0*/  @!P0 SYNCS.PHASECHK.TRANS64 P0, [R7+URZ], R4 ;  /* 0x00000004070085a7 */ /* 0x000e64000800007f */
[----:B-1----:R-:W-:Y:S05]  /*87c0*/  @!P0 BRA `(.L_x_167) ;  /* 0xfffffffc00f08947 */ /* 0x002fea000383ffff */
[----:B------:R-:W-:Y:S05]  /*87d0*/  BRA `(.L_x_232) ;  /* 0xffffffe8002c7947 */ /* 0x000fea000383ffff */
.L_x_168:
[----:B0-----:R0:W1:Y:S02]  /*87e0*/  SYNCS.PHASECHK.TRANS64.TRYWAIT P0, [R6+URZ], R3 ;  /* 0x00000003060075a7 */ /* 0x001064000800017f */
[----:B-1----:R-:W-:Y:S05]  /*87f0*/  @!P0 NANOSLEEP.SYNCS 0x989680 ;  /* 0x009896800000895d */ /* 0x002fea0003900000 */
[----:B------:R-:W1:Y:S02]  /*8800*/  @!P0 SYNCS.PHASECHK.TRANS64 P0, [R6+URZ], R3 ;  /* 0x00000003060085a7 */ /* 0x000e64000800007f */
[----:B-1----:R-:W-:Y:S05]  /*8810*/  @!P0 BRA `(.L_x_168) ;  /* 0xfffffffc00f08947 */ /* 0x002fea000383ffff */
[----:B------:R-:W-:Y:S05]  /*8820*/  BRA `(.L_x_233) ;  /* 0xffffffe8003c7947 */ /* 0x000fea000383ffff */
.L_x_169:
[----:B0-----:R0:W1:Y:S02]  /*8830*/  SYNCS.PHASECHK.TRANS64.TRYWAIT P0, [R7+URZ], R4 ;  /* 0x00000004070075a7 */ /* 0x001064000800017f */
[----:B-1----:R-:W-:Y:S05]  /*8840*/  @!P0 NANOSLEEP.SYNCS 0x989680 ;  /* 0x009896800000895d */ /* 0x002fea0003900000 */
[----:B------:R-:W1:Y:S02]  /*8850*/  @!P0 SYNCS.PHASECHK.TRANS64 P0, [R7+URZ], R4 ;  /* 0x00000004070085a7 */ /* 0x000e64000800007f */
[----:B-1----:R-:W-:Y:S05]  /*8860*/  @!P0 BRA `(.L_x_169) ;  /* 0xfffffffc00f08947 */ /* 0x002fea000383ffff */
[----:B------:R-:W-:Y:S05]  /*8870*/  BRA `(.L_x_234) ;  /* 0xffffffe8004c7947 */ /* 0x000fea000383ffff */
.L_x_170:
[----:B0-----:R0:W1:Y:S02]  /*8880*/  SYNCS.PHASECHK.TRANS64.TRYWAIT P0, [R6+URZ], R3 ;  /* 0x00000003060075a7 */ /* 0x001064000800017f */
[----:B-1----:R-:W-:Y:S05]  /*8890*/  @!P0 NANOSLEEP.SYNCS 0x989680 ;  /* 0x009896800000895d */ /* 0x002fea0003900000 */
[----:B------:R-:W1:Y:S02]  /*88a0*/  @!P0 SYNCS.PHASECHK.TRANS64 P0, [R6+URZ], R3 ;  /* 0x00000003060085a7 */ /* 0x000e64000800007f */
[----:B-1----:R-:W-:Y:S05]  /*88b0*/  @!P0 BRA `(.L_x_170) ;  /* 0xfffffffc00f08947 */ /* 0x002fea000383ffff */
[----:B------:R-:W-:Y:S05]  /*88c0*/  BRA `(.L_x_235) ;  /* 0xffffffe8005c7947 */ /* 0x000fea000383ffff */
.L_x_171:
[----:B0-----:R0:W1:Y:S02]  /*88d0*/  SYNCS.PHASECHK.TRANS64.TRYWAIT P0, [R7+URZ], R4 ;  /* 0x00000004070075a7 */ /* 0x001064000800017f */
[----:B-1----:R-:W-:Y:S05]  /*88e0*/  @!P0 NANOSLEEP.SYNCS 0x989680 ;  /* 0x009896800000895d */ /* 0x002fea0003900000 */
[----:B------:R-:W1:Y:S02]  /*88f0*/  @!P0 SYNCS.PHASECHK.TRANS64 P0, [R7+URZ], R4 ;  /* 0x00000004070085a7 */ /* 0x000e64000800007f */
[----:B-1----:R-:W-:Y:S05]  /*8900*/  @!P0 BRA `(.L_x_171) ;  /* 0xfffffffc00f08947 */ /* 0x002fea000383ffff */
[----:B------:R-:W-:Y:S05]  /*8910*/  BRA `(.L_x_236) ;  /* 0xffffffe8006c7947 */ /* 0x000fea000383ffff */
.L_x_172:
[----:B0-----:R0:W1:Y:S02]  /*8920*/  SYNCS.PHASECHK.TRANS64.TRYWAIT P0, [R6+URZ], R3 ;  /* 0x00000003060075a7 */ /* 0x001064000800017f */
[----:B-1----:R-:W-:Y:S05]  /*8930*/  @!P0 NANOSLEEP.SYNCS 0x989680 ;  /* 0x009896800000895d */ /* 0x002fea0003900000 */
[----:B------:R-:W1:Y:S02]  /*8940*/  @!P0 SYNCS.PHASECHK.TRANS64 P0, [R6+URZ], R3 ;  /* 0x00000003060085a7 */ /* 0x000e64000800007f */
[----:B-1----:R-:W-:Y:S05]  /*8950*/  @!P0 BRA `(.L_x_172) ;  /* 0xfffffffc00f08947 */ /* 0x002fea000383ffff */
[----:B------:R-:W-:Y:S05]  /*8960*/  BRA `(.L_x_237) ;  /* 0xffffffe8007c7947 */ /* 0x000fea000383ffff */
.L_x_173:
[----:B0-----:R0:W1:Y:S02]  /*8970*/  SYNCS.PHASECHK.TRANS64.TRYWAIT P0, [R7+URZ], R4 ;  /* 0x00000004070075a7 */ /* 0x001064000800017f */
[----:B-1----:R-:W-:Y:S05]  /*8980*/  @!P0 NANOSLEEP.SYNCS 0x989680 ;  /* 0x009896800000895d */ /* 0x002fea0003900000 */
[----:B------:R-:W1:Y:S02]  /*8990*/  @!P0 SYNCS.PHASECHK.TRANS64 P0, [R7+URZ], R4 ;  /* 0x00000004070085a7 */ /* 0x000e64000800007f */
[----:B-1----:R-:W-:Y:S05]  /*89a0*/  @!P0 BRA `(.L_x_173) ;  /* 0xfffffffc00f08947 */ /* 0x002fea000383ffff */
[----:B------:R-:W-:Y:S05]  /*89b0*/  BRA `(.L_x_238) ;  /* 0xffffffe8008c7947 */ /* 0x000fea000383ffff */
.L_x_174:
[----:B0-----:R0:W1:Y:S02]  /*89c0*/  SYNCS.PHASECHK.TRANS64.TRYWAIT P0, [R6+URZ], R3 ;  /* 0x00000003060075a7 */ /* 0x001064000800017f */
[----:B-1----:R-:W-:Y:S05]  /*89d0*/  @!P0 NANOSLEEP.SYNCS 0x989680 ;  /* 0x009896800000895d */ /* 0x002fea0003900000 */
[----:B------:R-:W1:Y:S02]  /*89e0*/  @!P0 SYNCS.PHASECHK.TRANS64 P0, [R6+URZ], R3 ;  /* 0x00000003060085a7 */ /* 0x000e64000800007f */
[----:B-1----:R-:W-:Y:S05]  /*89f0*/  @!P0 BRA `(.L_x_174) ;  /* 0xfffffffc00f08947 */ /* 0x002fea000383ffff */
[----:B------:R-:W-:Y:S05]  /*8a00*/  BRA `(.L_x_239) ;  /* 0xffffffe8009c7947 */ /* 0x000fea000383ffff */
.L_x_175:
[----:B0-----:R0:W1:Y:S02]  /*8a10*/  SYNCS.PHASECHK.TRANS64.TRYWAIT P0, [R7+URZ], R4 ;  /* 0x00000004070075a7 */ /* 0x001064000800017f */
[----:B-1----:R-:W-:Y:S05]  /*8a20*/  @!P0 NANOSLEEP.SYNCS 0x989680 ;  /* 0x009896800000895d */ /* 0x002fea0003900000 */
[----:B------:R-:W1:Y:S02]  /*8a30*/  @!P0 SYNCS.PHASECHK.TRANS64 P0, [R7+URZ], R4 ;  /* 0x00000004070085a7 */ /* 0x000e64000800007f */
[----:B-1----:R-:W-:Y:S05]  /*8a40*/  @!P0 BRA `(.L_x_175) ;  /* 0xfffffffc00f08947 */ /* 0x002fea000383ffff */
[----:B------:R-:W-:Y:S05]  /*8a50*/  BRA `(.L_x_240) ;  /* 0xffffffe800ac7947 */ /* 0x000fea000383ffff */
.L_x_176:
[----:B0-----:R0:W1:Y:S02]  /*8a60*/  SYNCS.PHASECHK.TRANS64.TRYWAIT P0, [R6+URZ], R3 ;  /* 0x00000003060075a7 */ /* 0x001064000800017f */
[----:B-1----:R-:W-:Y:S05]  /*8a70*/  @!P0 NANOSLEEP.SYNCS 0x989680 ;  /* 0x009896800000895d */ /* 0x002fea0003900000 */
[----:B------:R-:W1:Y:S02]  /*8a80*/  @!P0 SYNCS.PHASECHK.TRANS64 P0, [R6+URZ], R3 ;  /* 0x00000003060085a7 */ /* 0x000e64000800007f */
[----:B-1----:R-:W-:Y:S05]  /*8a90*/  @!P0 BRA `(.L_x_176) ;  /* 0xfffffffc00f08947 */ /* 0x002fea000383ffff */
[----:B------:R-:W-:Y:S05]  /*8aa0*/  BRA `(.L_x_241) ;  /* 0xffffffe800bc7947 */ /* 0x000fea000383ffff */
.L_x_177:
[----:B0-----:R0:W1:Y:S02]  /*8ab0*/  SYNCS.PHASECHK.TRANS64.TRYWAIT P0, [R7+URZ], R4 ;  /* 0x00000004070075a7 */ /* 0x001064000800017f */
[----:B-1----:R-:W-:Y:S05]  /*8ac0*/  @!P0 NANOSLEEP.SYNCS 0x989680 ;  /* 0x009896800000895d */ /* 0x002fea0003900000 */
[----:B------:R-:W1:Y:S02]  /*8ad0*/  @!P0 SYNCS.PHASECHK.TRANS64 P0, [R7+URZ], R4 ;  /* 0x00000004070085a7 */ /* 0x000e64000800007f */
[----:B-1----:R-:W-:Y:S05]  /*8ae0*/  @!P0 BRA `(.L_x_177) ;  /* 0xfffffffc00f08947 */ /* 0x002fea000383ffff */
[----:B------:R-:W-:Y:S05]  /*8af0*/  BRA `(.L_x_242) ;  /* 0xffffffe800cc7947 */ /* 0x000fea000383ffff */
.L_x_178:
[----:B0-----:R0:W1:Y:S02]  /*8b00*/  SYNCS.PHASECHK.TRANS64.TRYWAIT P0, [R6+URZ], R3 ;  /* 0x00000003060075a7 */ /* 0x001064000800017f */
[----:B-1----:R-:W-:Y:S05]  /*8b10*/  @!P0 NANOSLEEP.SYNCS 0x989680 ;  /* 0x009896800000895d */ /* 0x002fea0003900000 */
[----:B------:R-:W1:Y:S02]  /*8b20*/  @!P0 SYNCS.PHASECHK.TRANS64 P0, [R6+URZ], R3 ;  /* 0x00000003060085a7 */ /* 0x000e64000800007f */
[----:B-1----:R-:W-:Y:S05]  /*8b30*/  @!P0 BRA `(.L_x_178) ;  /* 0xfffffffc00f08947 */ /* 0x002fea000383ffff */
[----:B------:R-:W-:Y:S05]  /*8b40*/  BRA `(.L_x_243) ;  /* 0xffffffe800dc7947 */ /* 0x000fea000383ffff */
.L_x_179:
[----:B-1----:R1:W2:Y:S02]  /*8b50*/  SYNCS.PHASECHK.TRANS64.TRYWAIT P0, [R7+URZ], R4 ;  /* 0x00000004070075a7 */ /* 0x0022a4000800017f */
[----:B--2---:R-:W-:Y:S05]  /*8b60*/  @!P0 NANOSLEEP.SYNCS 0x989680 ;  /* 0x009896800000895d */ /* 0x004fea0003900000 */
[----:B------:R-:W2:Y:S02]  /*8b70*/  @!P0 SYNCS.PHASECHK.TRANS64 P0, [R7+URZ], R4 ;  /* 0x00000004070085a7 */ /* 0x000ea4000800007f */
[----:B--2---:R-:W-:Y:S05]  /*8b80*/  @!P0 BRA `(.L_x_179) ;  /* 0xfffffffc00f08947 */ /* 0x004fea000383ffff */
[----:B------:R-:W-:Y:S05]  /*8b90*/  BRA `(.L_x_244) ;  /* 0xffffffe800e47947 */ /* 0x000fea000383ffff */
.L_x_245:
[----:B------:R-:W-:-:S00]  /*8ba0*/  BRA `(.L_x_245) ;  /* 0xfffffffc00fc7947 */ /* 0x000fc0000383ffff */
[----:B------:R-:W-:-:S00]  /*8bb0*/  NOP ;  /* 0x0000000000007918 */ /* 0x000fc00000000000 */
        /* <DEDUP_REMOVED lines=12> */
.L_x_246:


//--------------------- .nv.global.init           --------------------------
	.section	.nv.global.init,"aw",@progbits
.nv.global.init:
	.type		$str$22,@object
	.size		$str$22,($str$23 - $str$22)
$str$22:
        /*0000*/ 	.byte	0x6b, 0x5f, 0x74, 0x69, 0x6c, 0x65, 0x5f, 0x63, 0x6f, 0x75, 0x6e, 0x74, 0x20, 0x3e, 0x3d, 0x20
        /*0010*/ 	.byte	0x31, 0x00
	.type		$str$23,@object
	.size		$str$23,(__unnamed_1 - $str$23)
$str$23:
        /*0012*/ 	.byte	0x2f, 0x74, 0x6d, 0x70, 0x2f, 0x63, 0x75, 0x74, 0x6c, 0x61, 0x73, 0x73, 0x5f, 0x73, 0x77, 0x65
        /*0022*/ 	.byte	0x65, 0x70, 0x5f, 0x73, 0x72, 0x63, 0x2f, 0x69, 0x6e, 0x63, 0x6c, 0x75, 0x64, 0x65, 0x2f, 0x63
        /*0032*/ 	.byte	0x75, 0x74, 0x6c, 0x61, 0x73, 0x73, 0x2f, 0x67, 0x65, 0x6d, 0x6d, 0x2f, 0x63, 0x6f, 0x6c, 0x6c
        /*0042*/ 	.byte	0x65, 0x63, 0x74, 0x69, 0x76, 0x65, 0x2f, 0x73, 0x6d, 0x39, 0x30, 0x5f, 0x6d, 0x6d, 0x61, 0x5f
        /*0052*/ 	.byte	0x74, 0x6d, 0x61, 0x5f, 0x67, 0x6d, 0x6d, 0x61, 0x5f, 0x73, 0x73, 0x5f, 0x77, 0x61, 0x72, 0x70
        /*0062*/ 	.byte	0x73, 0x70, 0x65, 0x63, 0x69, 0x61, 0x6c, 0x69, 0x7a, 0x65, 0x64, 0x2e, 0x68, 0x70, 0x70, 0x00
	.type		__unnamed_1,@object
	.size		__unnamed_1,(.L_0 - __unnamed_1)
__unnamed_1:
        /*0072*/ 	.byte	0x76, 0x6f, 0x69, 0x64, 0x20, 0x63, 0x75, 0x74, 0x6c, 0x61, 0x73, 0x73, 0x3a, 0x3a, 0x67, 0x65
        /* <DEDUP_REMOVED lines=172> */
        /*0b42*/ 	.byte	0x79, 0x5d, 0x00
.L_0:


//--------------------- .nv.shared._ZN7cutlass13device_kernelINS_4gemm6kernel13GemmUniversalIN4cute5tupleIJiiiiEEENS1_10collective13CollectiveMmaINS1_34MainloopSm90TmaGmmaWarpSpecializedILi56ENS5_IJNS4_1CILi2EEENSA_ILi1EEESC_EEENS1_32KernelTmaWarpSpecializedPingpongEEENS5_IJNSA_ILi64EEESG_NSA_ILi32EEEEEEaNS5_IJlSC_lEEEaSJ_NS4_8TiledMMAINS4_8MMA_AtomIJNS4_4SM904GMMA26MMA_64x64x32_S32S8S8_SS_TNEEEENS4_6LayoutINS5_IJSC_SC_SC_EEENS5_IJNSA_ILi0EEESS_SS_EEEEENS5_IJNS4_10UnderscoreESV_SV_EEEEENS4_13SM90_TMA_LOADENS4_14ComposedLayoutINS4_7SwizzleILi1ELi4ELi3EEENS4_18smem_ptr_flag_bitsILi8EEENSQ_INS5_IJNSA_ILi8EEESH_EEENS5_IJSH_SC_EEEEEEEvNS4_8identityENS4_23SM90_TMA_LOAD_MULTICASTES18_vS19_EENS_8epilogue10collective6detail29Sm90TmaWarpSpecializedAdapterINS1D_15DefaultEpilogueIaSJ_SJ_NS1C_6thread17LinearCombinationIaLi1EiiLNS1H_9ScaleType4KindE0ELNS_15FloatRoundStyleE2EaEENS1_15EpilogueDefaultEEEEEvvEEEEvNT_6ParamsE --------------------------
	.section	.nv.shared._ZN7cutlass13device_kernelINS_4gemm6kernel13GemmUniversalIN4cute5tupleIJiiiiEEENS1_10collective13CollectiveMmaINS1_34MainloopSm90TmaGmmaWarpSpecializedILi56ENS5_IJNS4_1CILi2EEENSA_ILi1EEESC_EEENS1_32KernelTmaWarpSpecializedPingpongEEENS5_IJNSA_ILi64EEESG_NSA_ILi32EEEEEEaNS5_IJlSC_lEEEaSJ_NS4_8TiledMMAINS4_8MMA_AtomIJNS4_4SM904GMMA26MMA_64x64x32_S32S8S8_SS_TNEEEENS4_6LayoutINS5_IJSC_SC_SC_EEENS5_IJNSA_ILi0EEESS_SS_EEEEENS5_IJNS4_10UnderscoreESV_SV_EEEEENS4_13SM90_TMA_LOADENS4_14ComposedLayoutINS4_7SwizzleILi1ELi4ELi3EEENS4_18smem_ptr_flag_bitsILi8EEENSQ_INS5_IJNSA_ILi8EEESH_EEENS5_IJSH_SC_EEEEEEEvNS4_8identityENS4_23SM90_TMA_LOAD_MULTICASTES18_vS19_EENS_8epilogue10collective6detail29Sm90TmaWarpSpecializedAdapterINS1D_15DefaultEpilogueIaSJ_SJ_NS1C_6thread17LinearCombinationIaLi1EiiLNS1H_9ScaleType4KindE0ELNS_15FloatRoundStyleE2EaEENS1_15EpilogueDefaultEEEEEvvEEEEvNT_6ParamsE,"aw",@nobits
	.sectionflags	@""
	.align	16
	.zero		1024


//--------------------- .nv.shared.reserved.0     --------------------------
	.section	.nv.shared.reserved.0,"aw",@nobits
	.weak		__nv_reservedSMEM_offset_0_alias
	.size		__nv_reservedSMEM_offset_0_alias, 0, 0
	.other		__nv_reservedSMEM_offset_0_alias,@"STO_CUDA_RESERVED_SHARED STV_DEFAULT"
__nv_reservedSMEM_offset_0_alias:
	.zero		0


//--------------------- .nv.global                --------------------------
	.section	.nv.global,"aw",@nobits
.nv.global:
	.type		_ZN40_INTERNAL_1c58fa69_4_k_cu_ca2b0d00_160644cute1_E,@object
	.size		_ZN40_INTERNAL_1c58fa69_4_k_cu_ca2b0d00_160644cute1_E,(_ZN40_INTERNAL_1c58fa69_4_k_cu_ca2b0d00_160644cuda3std3__45__cpo6cbeginE - _ZN40_INTERNAL_1c58fa69_4_k_cu_ca2b0d00_160644cute1_E)
_ZN40_INTERNAL_1c58fa69_4_k_cu_ca2b0d00_160644cute1_E:
	.zero		1
	.type		_ZN40_INTERNAL_1c58fa69_4_k_cu_ca2b0d00_160644cuda3std3__45__cpo6cbeginE,@object
	.size		_ZN40_INTERNAL_1c58fa69_4_k_cu_ca2b0d00_160644cuda3std3__45__cpo6cbeginE,(_ZN40_INTERNAL_1c58fa69_4_k_cu_ca2b0d00_160644cuda3std3__48in_placeE - _ZN40_INTERNAL_1c58fa69_4_k_cu_ca2b0d00_160644cuda3std3__45__cpo6cbeginE)
_ZN40_INTERNAL_1c58fa69_4_k_cu_ca2b0d00_160644cuda3std3__45__cpo6cbeginE:
	.zero		1
	.type		_ZN40_INTERNAL_1c58fa69_4_k_cu_ca2b0d00_160644cuda3std3__48in_placeE,@object
	.size		_ZN40_INTERNAL_1c58fa69_4_k_cu_ca2b0d00_160644cuda3std3__48in_placeE,(_ZN40_INTERNAL_1c58fa69_4_k_cu_ca2b0d00_160644cuda3std6ranges3__45__cpo9iter_moveE - _ZN40_INTERNAL_1c58fa69_4_k_cu_ca2b0d00_160644cuda3std3__48in_placeE)
_ZN40_INTERNAL_1c58fa69_4_k_cu_ca2b0d00_160644cuda3std3__48in_placeE:
	.zero		1
	.type		_ZN40_INTERNAL_1c58fa69_4_k_cu_ca2b0d00_160644cuda3std6ranges3__45__cpo9iter_moveE,@object
	.size		_ZN40_INTERNAL_1c58fa69_4_k_cu_ca2b0d00_160644cuda3std6ranges3__45__cpo9iter_moveE,(_ZN40_INTERNAL_1c58fa69_4_k_cu_ca2b0d00_160644cuda3std3__45__cpo5beginE - _ZN40_INTERNAL_1c58fa69_4_k_cu_ca2b0d00_160644cuda3std6ranges3__45__cpo9iter_moveE)
_ZN40_INTERNAL_1c58fa69_4_k_cu_ca2b0d00_160644cuda3std6ranges3__45__cpo9iter_moveE:
	.zero		1
	.type		_ZN40_INTERNAL_1c58fa69_4_k_cu_ca2b0d00_160644cuda3std3__45__cpo5beginE,@object
	.size		_ZN40_INTERNAL_1c58fa69_4_k_cu_ca2b0d00_160644cuda3std3__45__cpo5beginE,(_ZN40_INTERNAL_1c58fa69_4_k_cu_ca2b0d00_160644cuda3std3__442_GLOBAL__N__1c58fa69_4_k_cu_ca2b0d00_160646ignoreE - _ZN40_INTERNAL_1c58fa69_4_k_cu_ca2b0d00_160644cuda3std3__45__cpo5beginE)
_ZN40_INTERNAL_1c58fa69_4_k_cu_ca2b0d00_160644cuda3std3__45__cpo5beginE:
	.zero		1
	.type		_ZN40_INTERNAL_1c58fa69_4_k_cu_ca2b0d00_160644cuda3std3__442_GLOBAL__N__1c58fa69_4_k_cu_ca2b0d00_160646ignoreE,@object
	.size		_ZN40_INTERNAL_1c58fa69_4_k_cu_ca2b0d00_160644cuda3std3__442_GLOBAL__N__1c58fa69_4_k_cu_ca2b0d00_160646ignoreE,(_ZN40_INTERNAL_1c58fa69_4_k_cu_ca2b0d00_160644cute7productE - _ZN40_INTERNAL_1c58fa69_4_k_cu_ca2b0d00_160644cuda3std3__442_GLOBAL__N__1c58fa69_4_k_cu_ca2b0d00_160646ignoreE)
_ZN40_INTERNAL_1c58fa69_4_k_cu_ca2b0d00_160644cuda3std3__442_GLOBAL__N__1c58fa69_4_k_cu_ca2b0d00_160646ignoreE:
	.zero		1
	.type		_ZN40_INTERNAL_1c58fa69_4_k_cu_ca2b0d00_160644cute7productE,@object
	.size		_ZN40_INTERNAL_1c58fa69_4_k_cu_ca2b0d00_160644cute7productE,(_ZN40_INTERNAL_1c58fa69_4_k_cu_ca2b0d00_160644cuda3std3__45__cpo3endE - _ZN40_INTERNAL_1c58fa69_4_k_cu_ca2b0d00_160644cute7productE)
_ZN40_INTERNAL_1c58fa69_4_k_cu_ca2b0d00_160644cute7productE:
	.zero		1
	.type		_ZN40_INTERNAL_1c58fa69_4_k_cu_ca2b0d00_160644cuda3std3__45__cpo3endE,@object
	.size		_ZN40_INTERNAL_1c58fa69_4_k_cu_ca2b0d00_160644cuda3std3__45__cpo3endE,(_ZN40_INTERNAL_1c58fa69_4_k_cu_ca2b0d00_160644cuda3std3__419piecewise_constructE - _ZN40_INTERNAL_1c58fa69_4_k_cu_ca2b0d00_160644cuda3std3__45__cpo3endE)
_ZN40_INTERNAL_1c58fa69_4_k_cu_ca2b0d00_160644cuda3std3__45__cpo3endE:
	.zero		1
	.type		_ZN40_INTERNAL_1c58fa69_4_k_cu_ca2b0d00_160644cuda3std3__419piecewise_constructE,@object
	.size		_ZN40_INTERNAL_1c58fa69_4_k_cu_ca2b0d00_160644cuda3std3__419piecewise_constructE,(_ZN40_INTERNAL_1c58fa69_4_k_cu_ca2b0d00_160644cuda3std3__45__cpo4cendE - _ZN40_INTERNAL_1c58fa69_4_k_cu_ca2b0d00_160644cuda3std3__419piecewise_constructE)
_ZN40_INTERNAL_1c58fa69_4_k_cu_ca2b0d00_160644cuda3std3__419piecewise_constructE:
	.zero		1
	.type		_ZN40_INTERNAL_1c58fa69_4_k_cu_ca2b0d00_160644cuda3std3__45__cpo4cendE,@object
	.size		_ZN40_INTERNAL_1c58fa69_4_k_cu_ca2b0d00_160644cuda3std3__45__cpo4cendE,(_ZN40_INTERNAL_1c58fa69_4_k_cu_ca2b0d00_160644cuda3std6ranges3__45__cpo4swapE - _ZN40_INTERNAL_1c58fa69_4_k_cu_ca2b0d00_160644cuda3std3__45__cpo4cendE)
_ZN40_INTERNAL_1c58fa69_4_k_cu_ca2b0d00_160644cuda3std3__45__cpo4cendE:
	.zero		1
	.type		_ZN40_INTERNAL_1c58fa69_4_k_cu_ca2b0d00_160644cuda3std6ranges3__45__cpo4swapE,@object
	.size		_ZN40_INTERNAL_1c58fa69_4_k_cu_ca2b0d00_160644cuda3std6ranges3__45__cpo4swapE,(.L_8 - _ZN40_INTERNAL_1c58fa69_4_k_cu_ca2b0d00_160644cuda3std6ranges3__45__cpo4swapE)
_ZN40_INTERNAL_1c58fa69_4_k_cu_ca2b0d00_160644cuda3std6ranges3__45__cpo4swapE:
	.zero		1
.L_8:


//--------------------- .nv.constant0._ZN7cutlass13device_kernelINS_4gemm6kernel13GemmUniversalIN4cute5tupleIJiiiiEEENS1_10collective13CollectiveMmaINS1_34MainloopSm90TmaGmmaWarpSpecializedILi56ENS5_IJNS4_1CILi2EEENSA_ILi1EEESC_EEENS1_32KernelTmaWarpSpecializedPingpongEEENS5_IJNSA_ILi64EEESG_NSA_ILi32EEEEEEaNS5_IJlSC_lEEEaSJ_NS4_8TiledMMAINS4_8MMA_AtomIJNS4_4SM904GMMA26MMA_64x64x32_S32S8S8_SS_TNEEEENS4_6LayoutINS5_IJSC_SC_SC_EEENS5_IJNSA_ILi0EEESS_SS_EEEEENS5_IJNS4_10UnderscoreESV_SV_EEEEENS4_13SM90_TMA_LOADENS4_14ComposedLayoutINS4_7SwizzleILi1ELi4ELi3EEENS4_18smem_ptr_flag_bitsILi8EEENSQ_INS5_IJNSA_ILi8EEESH_EEENS5_IJSH_SC_EEEEEEEvNS4_8identityENS4_23SM90_TMA_LOAD_MULTICASTES18_vS19_EENS_8epilogue10collective6detail29Sm90TmaWarpSpecializedAdapterINS1D_15DefaultEpilogueIaSJ_SJ_NS1C_6thread17LinearCombinationIaLi1EiiLNS1H_9ScaleType4KindE0ELNS_15FloatRoundStyleE2EaEENS1_15EpilogueDefaultEEEEEvvEEEEvNT_6ParamsE --------------------------
	.section	.nv.constant0._ZN7cutlass13device_kernelINS_4gemm6kernel13GemmUniversalIN4cute5tupleIJiiiiEEENS1_10collective13CollectiveMmaINS1_34MainloopSm90TmaGmmaWarpSpecializedILi56ENS5_IJNS4_1CILi2EEENSA_ILi1EEESC_EEENS1_32KernelTmaWarpSpecializedPingpongEEENS5_IJNSA_ILi64EEESG_NSA_ILi32EEEEEEaNS5_IJlSC_lEEEaSJ_NS4_8TiledMMAINS4_8MMA_AtomIJNS4_4SM904GMMA26MMA_64x64x32_S32S8S8_SS_TNEEEENS4_6LayoutINS5_IJSC_SC_SC_EEENS5_IJNSA_ILi0EEESS_SS_EEEEENS5_IJNS4_10UnderscoreESV_SV_EEEEENS4_13SM90_TMA_LOADENS4_14ComposedLayoutINS4_7SwizzleILi1ELi4ELi3EEENS4_18smem_ptr_flag_bitsILi8EEENSQ_INS5_IJNSA_ILi8EEESH_EEENS5_IJSH_SC_EEEEEEEvNS4_8identityENS4_23SM90_TMA_LOAD_MULTICASTES18_vS19_EENS_8epilogue10collective6detail29Sm90TmaWarpSpecializedAdapterINS1D_15DefaultEpilogueIaSJ_SJ_NS1C_6thread17LinearCombinationIaLi1EiiLNS1H_9ScaleType4KindE0ELNS_15FloatRoundStyleE2EaEENS1_15EpilogueDefaultEEEEEvvEEEEvNT_6ParamsE,"a",@progbits
	.sectionflags	@""
	.align	4
.nv.constant0._ZN7cutlass13device_kernelINS_4gemm6kernel13GemmUniversalIN4cute5tupleIJiiiiEEENS1_10collective13CollectiveMmaINS1_34MainloopSm90TmaGmmaWarpSpecializedILi56ENS5_IJNS4_1CILi2EEENSA_ILi1EEESC_EEENS1_32KernelTmaWarpSpecializedPingpongEEENS5_IJNSA_ILi64EEESG_NSA_ILi32EEEEEEaNS5_IJlSC_lEEEaSJ_NS4_8TiledMMAINS4_8MMA_AtomIJNS4_4SM904GMMA26MMA_64x64x32_S32S8S8_SS_TNEEEENS4_6LayoutINS5_IJSC_SC_SC_EEENS5_IJNSA_ILi0EEESS_SS_EEEEENS5_IJNS4_10UnderscoreESV_SV_EEEEENS4_13SM90_TMA_LOADENS4_14ComposedLayoutINS4_7SwizzleILi1ELi4ELi3EEENS4_18smem_ptr_flag_bitsILi8EEENSQ_INS5_IJNSA_ILi8EEESH_EEENS5_IJSH_SC_EEEEEEEvNS4_8identityENS4_23SM90_TMA_LOAD_MULTICASTES18_vS19_EENS_8epilogue10collective6detail29Sm90TmaWarpSpecializedAdapterINS1D_15DefaultEpilogueIaSJ_SJ_NS1C_6thread17LinearCombinationIaLi1EiiLNS1H_9ScaleType4KindE0ELNS_15FloatRoundStyleE2EaEENS1_15EpilogueDefaultEEEEEvvEEEEvNT_6ParamsE:
	.zero		1664


//--------------------- SYMBOLS --------------------------

	.type		.nv.reservedSmem.offset0,@object
	.size		.nv.reservedSmem.offset0,0x4
	.type		__assertfail,@function
